//
// Generated by NVIDIA NVVM Compiler
//
// Compiler Build ID: CL-36424714
// Cuda compilation tools, release 13.0, V13.0.88
// Based on NVVM 20.0.0
//

.version 9.0
.target sm_100
.address_size 64

	// .globl	K4

.visible .entry K4(
	.param .u64 .ptr .align 1 K4_param_0,
	.param .u64 .ptr .align 1 K4_param_1,
	.param .u64 .ptr .align 1 K4_param_2,
	.param .u64 .ptr .align 1 K4_param_3,
	.param .u64 .ptr .align 1 K4_param_4,
	.param .u64 .ptr .align 1 K4_param_5,
	.param .u64 .ptr .align 1 K4_param_6,
	.param .u32 K4_param_7,
	.param .u32 K4_param_8,
	.param .u32 K4_param_9,
	.param .u32 K4_param_10,
	.param .u32 K4_param_11
)
{
	.reg .pred 	%p<17>;
	.reg .b32 	%r<79>;
	.reg .b32 	%f<132>;
	.reg .b64 	%rd<67>;
	.reg .b64 	%fd<15>;

	ld.param.u64 	%rd15, [K4_param_0];
	ld.param.u64 	%rd10, [K4_param_1];
	ld.param.u64 	%rd16, [K4_param_2];
	ld.param.u64 	%rd11, [K4_param_3];
	ld.param.u64 	%rd12, [K4_param_4];
	ld.param.u64 	%rd13, [K4_param_5];
	ld.param.u64 	%rd14, [K4_param_6];
	ld.param.u32 	%r26, [K4_param_7];
	ld.param.u32 	%r23, [K4_param_8];
	ld.param.u32 	%r24, [K4_param_9];
	ld.param.u32 	%r25, [K4_param_10];
	ld.param.u32 	%r27, [K4_param_11];
	cvta.to.global.u64 	%rd1, %rd16;
	cvta.to.global.u64 	%rd2, %rd15;
	mov.u32 	%r28, %ctaid.x;
	mov.u32 	%r1, %tid.x;
	div.u32 	%r29, %r1, %r25;
	mad.lo.s32 	%r2, %r27, %r28, %r29;
	setp.ge.s32 	%p1, %r2, %r26;
	@%p1 bra 	$L__BB0_12;
	mul.lo.s32 	%r3, %r24, %r23;
	mul.wide.s32 	%rd19, %r2, 4;
	add.s64 	%rd17, %rd12, %rd19;
	// begin inline asm
	ld.global.nc.s32 %r30, [%rd17];
	// end inline asm
	add.s64 	%rd18, %rd17, 4;
	// begin inline asm
	ld.global.nc.s32 %r31, [%rd18];
	// end inline asm
	rem.u32 	%r75, %r1, %r25;
	setp.ge.s32 	%p2, %r75, %r3;
	@%p2 bra 	$L__BB0_12;
	mov.u32 	%r7, %ntid.x;
	sub.s32 	%r32, %r31, %r30;
	and.b32  	%r8, %r32, 3;
	mul.wide.s32 	%rd20, %r30, 4;
	add.s64 	%rd3, %rd14, %rd20;
	add.s64 	%rd4, %rd13, %rd20;
	add.s32 	%r9, %r30, 1;
	add.s32 	%r10, %r30, 2;
	add.s64 	%rd5, %rd3, 8;
	add.s64 	%rd6, %rd4, 8;
	add.s32 	%r11, %r30, 3;
	sub.s32 	%r12, %r30, %r31;
	neg.s32 	%r13, %r31;
	cvta.to.global.u64 	%rd7, %rd11;
	cvta.to.global.u64 	%rd8, %rd10;
$L__BB0_3:
	setp.ge.s32 	%p3, %r30, %r31;
	add.s32 	%r15, %r75, %r2;
	mov.f32 	%f131, 0f00000000;
	@%p3 bra 	$L__BB0_11;
	setp.eq.s32 	%p4, %r8, 0;
	mul.wide.s32 	%rd21, %r15, 4;
	add.s64 	%rd9, %rd8, %rd21;
	mov.f32 	%f131, 0f00000000;
	mov.u32 	%r76, %r30;
	@%p4 bra 	$L__BB0_8;
	setp.eq.s32 	%p5, %r8, 1;
	// begin inline asm
	ld.global.nc.s32 %r33, [%rd3];
	// end inline asm
	// begin inline asm
	ld.global.nc.s32 %r34, [%rd4];
	// end inline asm
	add.s32 	%r35, %r33, %r75;
	add.s32 	%r36, %r34, %r75;
	mul.wide.s32 	%rd24, %r35, 4;
	add.s64 	%rd25, %rd2, %rd24;
	ld.global.f32 	%f12, [%rd25];
	ld.global.f32 	%f13, [%rd9];
	add.f32 	%f14, %f12, %f13;
	setp.gt.f32 	%p6, %f14, 0f00000000;
	cvt.f64.f32 	%fd1, %f14;
	mul.f64 	%fd2, %fd1, 0d3FC999999999999A;
	cvt.rn.f32.f64 	%f15, %fd2;
	selp.f32 	%f16, %f14, %f15, %p6;
	fma.rn.f32 	%f17, %f16, 0f3BBB989D, 0f3F000000;
	cvt.sat.f32.f32 	%f18, %f17;
	mov.f32 	%f19, 0f4B400001;
	mov.f32 	%f20, 0f437C0000;
	fma.rm.f32 	%f21, %f18, %f20, %f19;
	add.f32 	%f22, %f21, 0fCB40007F;
	neg.f32 	%f23, %f22;
	fma.rn.f32 	%f24, %f16, 0f3FB8AA3B, %f23;
	fma.rn.f32 	%f25, %f16, 0f32A57060, %f24;
	mov.b32 	%r37, %f21;
	shl.b32 	%r38, %r37, 23;
	mov.b32 	%f26, %r38;
	ex2.approx.ftz.f32 	%f27, %f25;
	mul.f32 	%f28, %f27, %f26;
	mul.wide.s32 	%rd26, %r36, 4;
	add.s64 	%rd27, %rd1, %rd26;
	st.global.f32 	[%rd27], %f28;
	add.f32 	%f131, %f28, 0f00000000;
	mov.u32 	%r76, %r9;
	@%p5 bra 	$L__BB0_8;
	setp.eq.s32 	%p7, %r8, 2;
	add.s64 	%rd28, %rd3, 4;
	// begin inline asm
	ld.global.nc.s32 %r39, [%rd28];
	// end inline asm
	add.s64 	%rd29, %rd4, 4;
	// begin inline asm
	ld.global.nc.s32 %r40, [%rd29];
	// end inline asm
	add.s32 	%r41, %r39, %r75;
	add.s32 	%r42, %r40, %r75;
	mul.wide.s32 	%rd30, %r41, 4;
	add.s64 	%rd31, %rd2, %rd30;
	ld.global.f32 	%f29, [%rd31];
	ld.global.f32 	%f30, [%rd9];
	add.f32 	%f31, %f29, %f30;
	setp.gt.f32 	%p8, %f31, 0f00000000;
	cvt.f64.f32 	%fd3, %f31;
	mul.f64 	%fd4, %fd3, 0d3FC999999999999A;
	cvt.rn.f32.f64 	%f32, %fd4;
	selp.f32 	%f33, %f31, %f32, %p8;
	fma.rn.f32 	%f34, %f33, 0f3BBB989D, 0f3F000000;
	cvt.sat.f32.f32 	%f35, %f34;
	mov.f32 	%f36, 0f4B400001;
	mov.f32 	%f37, 0f437C0000;
	fma.rm.f32 	%f38, %f35, %f37, %f36;
	add.f32 	%f39, %f38, 0fCB40007F;
	neg.f32 	%f40, %f39;
	fma.rn.f32 	%f41, %f33, 0f3FB8AA3B, %f40;
	fma.rn.f32 	%f42, %f33, 0f32A57060, %f41;
	mov.b32 	%r43, %f38;
	shl.b32 	%r44, %r43, 23;
	mov.b32 	%f43, %r44;
	ex2.approx.ftz.f32 	%f44, %f42;
	mul.f32 	%f45, %f44, %f43;
	mul.wide.s32 	%rd32, %r42, 4;
	add.s64 	%rd33, %rd1, %rd32;
	st.global.f32 	[%rd33], %f45;
	add.f32 	%f131, %f131, %f45;
	mov.u32 	%r76, %r10;
	@%p7 bra 	$L__BB0_8;
	// begin inline asm
	ld.global.nc.s32 %r45, [%rd5];
	// end inline asm
	// begin inline asm
	ld.global.nc.s32 %r46, [%rd6];
	// end inline asm
	add.s32 	%r47, %r45, %r75;
	add.s32 	%r48, %r46, %r75;
	mul.wide.s32 	%rd36, %r47, 4;
	add.s64 	%rd37, %rd2, %rd36;
	ld.global.f32 	%f46, [%rd37];
	ld.global.f32 	%f47, [%rd9];
	add.f32 	%f48, %f46, %f47;
	setp.gt.f32 	%p9, %f48, 0f00000000;
	cvt.f64.f32 	%fd5, %f48;
	mul.f64 	%fd6, %fd5, 0d3FC999999999999A;
	cvt.rn.f32.f64 	%f49, %fd6;
	selp.f32 	%f50, %f48, %f49, %p9;
	fma.rn.f32 	%f51, %f50, 0f3BBB989D, 0f3F000000;
	cvt.sat.f32.f32 	%f52, %f51;
	mov.f32 	%f53, 0f4B400001;
	mov.f32 	%f54, 0f437C0000;
	fma.rm.f32 	%f55, %f52, %f54, %f53;
	add.f32 	%f56, %f55, 0fCB40007F;
	neg.f32 	%f57, %f56;
	fma.rn.f32 	%f58, %f50, 0f3FB8AA3B, %f57;
	fma.rn.f32 	%f59, %f50, 0f32A57060, %f58;
	mov.b32 	%r49, %f55;
	shl.b32 	%r50, %r49, 23;
	mov.b32 	%f60, %r50;
	ex2.approx.ftz.f32 	%f61, %f59;
	mul.f32 	%f62, %f61, %f60;
	mul.wide.s32 	%rd38, %r48, 4;
	add.s64 	%rd39, %rd1, %rd38;
	st.global.f32 	[%rd39], %f62;
	add.f32 	%f131, %f131, %f62;
	mov.u32 	%r76, %r11;
$L__BB0_8:
	setp.gt.u32 	%p10, %r12, -4;
	@%p10 bra 	$L__BB0_11;
	add.s32 	%r77, %r13, %r76;
$L__BB0_10:
	mul.wide.s32 	%rd48, %r76, 4;
	add.s64 	%rd41, %rd13, %rd48;
	add.s64 	%rd40, %rd14, %rd48;
	// begin inline asm
	ld.global.nc.s32 %r51, [%rd40];
	// end inline asm
	// begin inline asm
	ld.global.nc.s32 %r52, [%rd41];
	// end inline asm
	add.s32 	%r59, %r51, %r75;
	add.s32 	%r60, %r52, %r75;
	mul.wide.s32 	%rd49, %r59, 4;
	add.s64 	%rd50, %rd2, %rd49;
	ld.global.f32 	%f63, [%rd50];
	ld.global.f32 	%f64, [%rd9];
	add.f32 	%f65, %f63, %f64;
	setp.gt.f32 	%p11, %f65, 0f00000000;
	cvt.f64.f32 	%fd7, %f65;
	mul.f64 	%fd8, %fd7, 0d3FC999999999999A;
	cvt.rn.f32.f64 	%f66, %fd8;
	selp.f32 	%f67, %f65, %f66, %p11;
	fma.rn.f32 	%f68, %f67, 0f3BBB989D, 0f3F000000;
	cvt.sat.f32.f32 	%f69, %f68;
	mov.f32 	%f70, 0f4B400001;
	mov.f32 	%f71, 0f437C0000;
	fma.rm.f32 	%f72, %f69, %f71, %f70;
	add.f32 	%f73, %f72, 0fCB40007F;
	neg.f32 	%f74, %f73;
	fma.rn.f32 	%f75, %f67, 0f3FB8AA3B, %f74;
	fma.rn.f32 	%f76, %f67, 0f32A57060, %f75;
	mov.b32 	%r61, %f72;
	shl.b32 	%r62, %r61, 23;
	mov.b32 	%f77, %r62;
	ex2.approx.ftz.f32 	%f78, %f76;
	mul.f32 	%f79, %f78, %f77;
	mul.wide.s32 	%rd51, %r60, 4;
	add.s64 	%rd52, %rd1, %rd51;
	st.global.f32 	[%rd52], %f79;
	add.f32 	%f80, %f131, %f79;
	add.s64 	%rd42, %rd40, 4;
	// begin inline asm
	ld.global.nc.s32 %r53, [%rd42];
	// end inline asm
	add.s64 	%rd43, %rd41, 4;
	// begin inline asm
	ld.global.nc.s32 %r54, [%rd43];
	// end inline asm
	add.s32 	%r63, %r53, %r75;
	add.s32 	%r64, %r54, %r75;
	mul.wide.s32 	%rd53, %r63, 4;
	add.s64 	%rd54, %rd2, %rd53;
	ld.global.f32 	%f81, [%rd54];
	ld.global.f32 	%f82, [%rd9];
	add.f32 	%f83, %f81, %f82;
	setp.gt.f32 	%p12, %f83, 0f00000000;
	cvt.f64.f32 	%fd9, %f83;
	mul.f64 	%fd10, %fd9, 0d3FC999999999999A;
	cvt.rn.f32.f64 	%f84, %fd10;
	selp.f32 	%f85, %f83, %f84, %p12;
	fma.rn.f32 	%f86, %f85, 0f3BBB989D, 0f3F000000;
	cvt.sat.f32.f32 	%f87, %f86;
	fma.rm.f32 	%f88, %f87, %f71, %f70;
	add.f32 	%f89, %f88, 0fCB40007F;
	neg.f32 	%f90, %f89;
	fma.rn.f32 	%f91, %f85, 0f3FB8AA3B, %f90;
	fma.rn.f32 	%f92, %f85, 0f32A57060, %f91;
	mov.b32 	%r65, %f88;
	shl.b32 	%r66, %r65, 23;
	mov.b32 	%f93, %r66;
	ex2.approx.ftz.f32 	%f94, %f92;
	mul.f32 	%f95, %f94, %f93;
	mul.wide.s32 	%rd55, %r64, 4;
	add.s64 	%rd56, %rd1, %rd55;
	st.global.f32 	[%rd56], %f95;
	add.f32 	%f96, %f80, %f95;
	add.s64 	%rd44, %rd40, 8;
	// begin inline asm
	ld.global.nc.s32 %r55, [%rd44];
	// end inline asm
	add.s64 	%rd45, %rd41, 8;
	// begin inline asm
	ld.global.nc.s32 %r56, [%rd45];
	// end inline asm
	add.s32 	%r67, %r55, %r75;
	add.s32 	%r68, %r56, %r75;
	mul.wide.s32 	%rd57, %r67, 4;
	add.s64 	%rd58, %rd2, %rd57;
	ld.global.f32 	%f97, [%rd58];
	ld.global.f32 	%f98, [%rd9];
	add.f32 	%f99, %f97, %f98;
	setp.gt.f32 	%p13, %f99, 0f00000000;
	cvt.f64.f32 	%fd11, %f99;
	mul.f64 	%fd12, %fd11, 0d3FC999999999999A;
	cvt.rn.f32.f64 	%f100, %fd12;
	selp.f32 	%f101, %f99, %f100, %p13;
	fma.rn.f32 	%f102, %f101, 0f3BBB989D, 0f3F000000;
	cvt.sat.f32.f32 	%f103, %f102;
	fma.rm.f32 	%f104, %f103, %f71, %f70;
	add.f32 	%f105, %f104, 0fCB40007F;
	neg.f32 	%f106, %f105;
	fma.rn.f32 	%f107, %f101, 0f3FB8AA3B, %f106;
	fma.rn.f32 	%f108, %f101, 0f32A57060, %f107;
	mov.b32 	%r69, %f104;
	shl.b32 	%r70, %r69, 23;
	mov.b32 	%f109, %r70;
	ex2.approx.ftz.f32 	%f110, %f108;
	mul.f32 	%f111, %f110, %f109;
	mul.wide.s32 	%rd59, %r68, 4;
	add.s64 	%rd60, %rd1, %rd59;
	st.global.f32 	[%rd60], %f111;
	add.f32 	%f112, %f96, %f111;
	add.s64 	%rd46, %rd40, 12;
	// begin inline asm
	ld.global.nc.s32 %r57, [%rd46];
	// end inline asm
	add.s64 	%rd47, %rd41, 12;
	// begin inline asm
	ld.global.nc.s32 %r58, [%rd47];
	// end inline asm
	add.s32 	%r71, %r57, %r75;
	add.s32 	%r72, %r58, %r75;
	mul.wide.s32 	%rd61, %r71, 4;
	add.s64 	%rd62, %rd2, %rd61;
	ld.global.f32 	%f113, [%rd62];
	ld.global.f32 	%f114, [%rd9];
	add.f32 	%f115, %f113, %f114;
	setp.gt.f32 	%p14, %f115, 0f00000000;
	cvt.f64.f32 	%fd13, %f115;
	mul.f64 	%fd14, %fd13, 0d3FC999999999999A;
	cvt.rn.f32.f64 	%f116, %fd14;
	selp.f32 	%f117, %f115, %f116, %p14;
	fma.rn.f32 	%f118, %f117, 0f3BBB989D, 0f3F000000;
	cvt.sat.f32.f32 	%f119, %f118;
	fma.rm.f32 	%f120, %f119, %f71, %f70;
	add.f32 	%f121, %f120, 0fCB40007F;
	neg.f32 	%f122, %f121;
	fma.rn.f32 	%f123, %f117, 0f3FB8AA3B, %f122;
	fma.rn.f32 	%f124, %f117, 0f32A57060, %f123;
	mov.b32 	%r73, %f120;
	shl.b32 	%r74, %r73, 23;
	mov.b32 	%f125, %r74;
	ex2.approx.ftz.f32 	%f126, %f124;
	mul.f32 	%f127, %f126, %f125;
	mul.wide.s32 	%rd63, %r72, 4;
	add.s64 	%rd64, %rd1, %rd63;
	st.global.f32 	[%rd64], %f127;
	add.f32 	%f131, %f112, %f127;
	add.s32 	%r76, %r76, 4;
	add.s32 	%r77, %r77, 4;
	setp.ne.s32 	%p15, %r77, 0;
	@%p15 bra 	$L__BB0_10;
$L__BB0_11:
	mul.wide.s32 	%rd65, %r15, 4;
	add.s64 	%rd66, %rd7, %rd65;
	st.global.f32 	[%rd66], %f131;
	add.s32 	%r75, %r75, %r7;
	setp.lt.s32 	%p16, %r75, %r3;
	@%p16 bra 	$L__BB0_3;
$L__BB0_12:
	ret;

}
	// .globl	K5
.visible .entry K5(
	.param .u64 .ptr .align 1 K5_param_0,
	.param .u64 .ptr .align 1 K5_param_1,
	.param .u64 .ptr .align 1 K5_param_2,
	.param .u64 .ptr .align 1 K5_param_3,
	.param .u64 .ptr .align 1 K5_param_4,
	.param .u64 .ptr .align 1 K5_param_5,
	.param .u64 .ptr .align 1 K5_param_6,
	.param .u32 K5_param_7,
	.param .u32 K5_param_8,
	.param .u32 K5_param_9,
	.param .u32 K5_param_10,
	.param .u32 K5_param_11
)
{
	.reg .pred 	%p<13>;
	.reg .b32 	%r<126>;
	.reg .b32 	%f<98>;
	.reg .b64 	%rd<114>;

	ld.param.u64 	%rd10, [K5_param_0];
	ld.param.u64 	%rd5, [K5_param_1];
	ld.param.u64 	%rd11, [K5_param_2];
	ld.param.u64 	%rd7, [K5_param_4];
	ld.param.u64 	%rd8, [K5_param_5];
	ld.param.u64 	%rd9, [K5_param_6];
	ld.param.u32 	%r24, [K5_param_7];
	ld.param.u32 	%r21, [K5_param_8];
	ld.param.u32 	%r22, [K5_param_9];
	ld.param.u32 	%r23, [K5_param_10];
	ld.param.u32 	%r25, [K5_param_11];
	cvta.to.global.u64 	%rd1, %rd11;
	cvta.to.global.u64 	%rd2, %rd10;
	mov.u32 	%r26, %ctaid.x;
	mov.u32 	%r1, %tid.x;
	div.u32 	%r27, %r1, %r23;
	mad.lo.s32 	%r2, %r25, %r26, %r27;
	setp.ge.s32 	%p1, %r2, %r24;
	@%p1 bra 	$L__BB1_16;
	mul.lo.s32 	%r3, %r22, %r21;
	mul.wide.s32 	%rd14, %r2, 4;
	add.s64 	%rd12, %rd7, %rd14;
	// begin inline asm
	ld.global.nc.s32 %r28, [%rd12];
	// end inline asm
	add.s64 	%rd13, %rd12, 4;
	// begin inline asm
	ld.global.nc.s32 %r29, [%rd13];
	// end inline asm
	rem.u32 	%r120, %r1, %r23;
	setp.ge.s32 	%p2, %r120, %r3;
	@%p2 bra 	$L__BB1_16;
	sub.s32 	%r30, %r29, %r28;
	and.b32  	%r7, %r30, 7;
	cvta.to.global.u64 	%rd3, %rd5;
$L__BB1_3:
	setp.ge.s32 	%p3, %r28, %r29;
	shr.u32 	%r31, %r120, 31;
	add.s32 	%r32, %r120, %r31;
	shr.s32 	%r9, %r32, 1;
	mov.f32 	%f97, 0f00000000;
	@%p3 bra 	$L__BB1_15;
	sub.s32 	%r33, %r28, %r29;
	setp.gt.u32 	%p4, %r33, -8;
	add.s32 	%r34, %r9, %r2;
	mul.wide.s32 	%rd15, %r34, 4;
	add.s64 	%rd4, %rd3, %rd15;
	mov.f32 	%f97, 0f00000000;
	mov.u32 	%r123, %r28;
	@%p4 bra 	$L__BB1_7;
	and.b32  	%r36, %r30, -8;
	neg.s32 	%r121, %r36;
	mov.f32 	%f97, 0f00000000;
	mov.u32 	%r123, %r28;
$L__BB1_6:
	.pragma "nounroll";
	mul.wide.s32 	%rd32, %r123, 4;
	add.s64 	%rd17, %rd8, %rd32;
	add.s64 	%rd16, %rd9, %rd32;
	// begin inline asm
	ld.global.nc.s32 %r37, [%rd16];
	// end inline asm
	// begin inline asm
	ld.global.nc.s32 %r38, [%rd17];
	// end inline asm
	shl.b32 	%r53, %r37, 1;
	add.s32 	%r54, %r53, %r120;
	add.s32 	%r55, %r38, %r9;
	mul.wide.s32 	%rd33, %r55, 4;
	add.s64 	%rd34, %rd2, %rd33;
	ld.global.f32 	%f17, [%rd34];
	ld.global.f32 	%f18, [%rd4];
	div.rn.f32 	%f19, %f17, %f18;
	mul.wide.s32 	%rd35, %r54, 4;
	add.s64 	%rd36, %rd1, %rd35;
	ld.global.f32 	%f20, [%rd36];
	fma.rn.f32 	%f21, %f19, %f20, %f97;
	add.s64 	%rd18, %rd16, 4;
	// begin inline asm
	ld.global.nc.s32 %r39, [%rd18];
	// end inline asm
	add.s64 	%rd19, %rd17, 4;
	// begin inline asm
	ld.global.nc.s32 %r40, [%rd19];
	// end inline asm
	shl.b32 	%r56, %r39, 1;
	add.s32 	%r57, %r56, %r120;
	add.s32 	%r58, %r40, %r9;
	mul.wide.s32 	%rd37, %r58, 4;
	add.s64 	%rd38, %rd2, %rd37;
	ld.global.f32 	%f22, [%rd38];
	ld.global.f32 	%f23, [%rd4];
	div.rn.f32 	%f24, %f22, %f23;
	mul.wide.s32 	%rd39, %r57, 4;
	add.s64 	%rd40, %rd1, %rd39;
	ld.global.f32 	%f25, [%rd40];
	fma.rn.f32 	%f26, %f24, %f25, %f21;
	add.s64 	%rd20, %rd16, 8;
	// begin inline asm
	ld.global.nc.s32 %r41, [%rd20];
	// end inline asm
	add.s64 	%rd21, %rd17, 8;
	// begin inline asm
	ld.global.nc.s32 %r42, [%rd21];
	// end inline asm
	shl.b32 	%r59, %r41, 1;
	add.s32 	%r60, %r59, %r120;
	add.s32 	%r61, %r42, %r9;
	mul.wide.s32 	%rd41, %r61, 4;
	add.s64 	%rd42, %rd2, %rd41;
	ld.global.f32 	%f27, [%rd42];
	ld.global.f32 	%f28, [%rd4];
	div.rn.f32 	%f29, %f27, %f28;
	mul.wide.s32 	%rd43, %r60, 4;
	add.s64 	%rd44, %rd1, %rd43;
	ld.global.f32 	%f30, [%rd44];
	fma.rn.f32 	%f31, %f29, %f30, %f26;
	add.s64 	%rd22, %rd16, 12;
	// begin inline asm
	ld.global.nc.s32 %r43, [%rd22];
	// end inline asm
	add.s64 	%rd23, %rd17, 12;
	// begin inline asm
	ld.global.nc.s32 %r44, [%rd23];
	// end inline asm
	shl.b32 	%r62, %r43, 1;
	add.s32 	%r63, %r62, %r120;
	add.s32 	%r64, %r44, %r9;
	mul.wide.s32 	%rd45, %r64, 4;
	add.s64 	%rd46, %rd2, %rd45;
	ld.global.f32 	%f32, [%rd46];
	ld.global.f32 	%f33, [%rd4];
	div.rn.f32 	%f34, %f32, %f33;
	mul.wide.s32 	%rd47, %r63, 4;
	add.s64 	%rd48, %rd1, %rd47;
	ld.global.f32 	%f35, [%rd48];
	fma.rn.f32 	%f36, %f34, %f35, %f31;
	add.s64 	%rd24, %rd16, 16;
	// begin inline asm
	ld.global.nc.s32 %r45, [%rd24];
	// end inline asm
	add.s64 	%rd25, %rd17, 16;
	// begin inline asm
	ld.global.nc.s32 %r46, [%rd25];
	// end inline asm
	shl.b32 	%r65, %r45, 1;
	add.s32 	%r66, %r65, %r120;
	add.s32 	%r67, %r46, %r9;
	mul.wide.s32 	%rd49, %r67, 4;
	add.s64 	%rd50, %rd2, %rd49;
	ld.global.f32 	%f37, [%rd50];
	ld.global.f32 	%f38, [%rd4];
	div.rn.f32 	%f39, %f37, %f38;
	mul.wide.s32 	%rd51, %r66, 4;
	add.s64 	%rd52, %rd1, %rd51;
	ld.global.f32 	%f40, [%rd52];
	fma.rn.f32 	%f41, %f39, %f40, %f36;
	add.s64 	%rd26, %rd16, 20;
	// begin inline asm
	ld.global.nc.s32 %r47, [%rd26];
	// end inline asm
	add.s64 	%rd27, %rd17, 20;
	// begin inline asm
	ld.global.nc.s32 %r48, [%rd27];
	// end inline asm
	shl.b32 	%r68, %r47, 1;
	add.s32 	%r69, %r68, %r120;
	add.s32 	%r70, %r48, %r9;
	mul.wide.s32 	%rd53, %r70, 4;
	add.s64 	%rd54, %rd2, %rd53;
	ld.global.f32 	%f42, [%rd54];
	ld.global.f32 	%f43, [%rd4];
	div.rn.f32 	%f44, %f42, %f43;
	mul.wide.s32 	%rd55, %r69, 4;
	add.s64 	%rd56, %rd1, %rd55;
	ld.global.f32 	%f45, [%rd56];
	fma.rn.f32 	%f46, %f44, %f45, %f41;
	add.s64 	%rd28, %rd16, 24;
	// begin inline asm
	ld.global.nc.s32 %r49, [%rd28];
	// end inline asm
	add.s64 	%rd29, %rd17, 24;
	// begin inline asm
	ld.global.nc.s32 %r50, [%rd29];
	// end inline asm
	shl.b32 	%r71, %r49, 1;
	add.s32 	%r72, %r71, %r120;
	add.s32 	%r73, %r50, %r9;
	mul.wide.s32 	%rd57, %r73, 4;
	add.s64 	%rd58, %rd2, %rd57;
	ld.global.f32 	%f47, [%rd58];
	ld.global.f32 	%f48, [%rd4];
	div.rn.f32 	%f49, %f47, %f48;
	mul.wide.s32 	%rd59, %r72, 4;
	add.s64 	%rd60, %rd1, %rd59;
	ld.global.f32 	%f50, [%rd60];
	fma.rn.f32 	%f51, %f49, %f50, %f46;
	add.s64 	%rd30, %rd16, 28;
	// begin inline asm
	ld.global.nc.s32 %r51, [%rd30];
	// end inline asm
	add.s64 	%rd31, %rd17, 28;
	// begin inline asm
	ld.global.nc.s32 %r52, [%rd31];
	// end inline asm
	shl.b32 	%r74, %r51, 1;
	add.s32 	%r75, %r74, %r120;
	add.s32 	%r76, %r52, %r9;
	mul.wide.s32 	%rd61, %r76, 4;
	add.s64 	%rd62, %rd2, %rd61;
	ld.global.f32 	%f52, [%rd62];
	ld.global.f32 	%f53, [%rd4];
	div.rn.f32 	%f54, %f52, %f53;
	mul.wide.s32 	%rd63, %r75, 4;
	add.s64 	%rd64, %rd1, %rd63;
	ld.global.f32 	%f55, [%rd64];
	fma.rn.f32 	%f97, %f54, %f55, %f51;
	add.s32 	%r123, %r123, 8;
	add.s32 	%r121, %r121, 8;
	setp.ne.s32 	%p5, %r121, 0;
	@%p5 bra 	$L__BB1_6;
$L__BB1_7:
	setp.eq.s32 	%p6, %r7, 0;
	@%p6 bra 	$L__BB1_15;
	add.s32 	%r77, %r7, -1;
	setp.lt.u32 	%p7, %r77, 3;
	@%p7 bra 	$L__BB1_10;
	mul.wide.s32 	%rd73, %r123, 4;
	add.s64 	%rd65, %rd9, %rd73;
	// begin inline asm
	ld.global.nc.s32 %r78, [%rd65];
	// end inline asm
	add.s64 	%rd66, %rd8, %rd73;
	// begin inline asm
	ld.global.nc.s32 %r79, [%rd66];
	// end inline asm
	shl.b32 	%r86, %r78, 1;
	add.s32 	%r87, %r86, %r120;
	add.s32 	%r88, %r79, %r9;
	mul.wide.s32 	%rd74, %r88, 4;
	add.s64 	%rd75, %rd2, %rd74;
	ld.global.f32 	%f57, [%rd75];
	ld.global.f32 	%f58, [%rd4];
	div.rn.f32 	%f59, %f57, %f58;
	mul.wide.s32 	%rd76, %r87, 4;
	add.s64 	%rd77, %rd1, %rd76;
	ld.global.f32 	%f60, [%rd77];
	fma.rn.f32 	%f61, %f59, %f60, %f97;
	add.s64 	%rd67, %rd65, 4;
	// begin inline asm
	ld.global.nc.s32 %r80, [%rd67];
	// end inline asm
	add.s64 	%rd68, %rd66, 4;
	// begin inline asm
	ld.global.nc.s32 %r81, [%rd68];
	// end inline asm
	shl.b32 	%r89, %r80, 1;
	add.s32 	%r90, %r89, %r120;
	add.s32 	%r91, %r81, %r9;
	mul.wide.s32 	%rd78, %r91, 4;
	add.s64 	%rd79, %rd2, %rd78;
	ld.global.f32 	%f62, [%rd79];
	ld.global.f32 	%f63, [%rd4];
	div.rn.f32 	%f64, %f62, %f63;
	mul.wide.s32 	%rd80, %r90, 4;
	add.s64 	%rd81, %rd1, %rd80;
	ld.global.f32 	%f65, [%rd81];
	fma.rn.f32 	%f66, %f64, %f65, %f61;
	add.s64 	%rd69, %rd65, 8;
	// begin inline asm
	ld.global.nc.s32 %r82, [%rd69];
	// end inline asm
	add.s64 	%rd70, %rd66, 8;
	// begin inline asm
	ld.global.nc.s32 %r83, [%rd70];
	// end inline asm
	shl.b32 	%r92, %r82, 1;
	add.s32 	%r93, %r92, %r120;
	add.s32 	%r94, %r83, %r9;
	mul.wide.s32 	%rd82, %r94, 4;
	add.s64 	%rd83, %rd2, %rd82;
	ld.global.f32 	%f67, [%rd83];
	ld.global.f32 	%f68, [%rd4];
	div.rn.f32 	%f69, %f67, %f68;
	mul.wide.s32 	%rd84, %r93, 4;
	add.s64 	%rd85, %rd1, %rd84;
	ld.global.f32 	%f70, [%rd85];
	fma.rn.f32 	%f71, %f69, %f70, %f66;
	add.s64 	%rd71, %rd65, 12;
	// begin inline asm
	ld.global.nc.s32 %r84, [%rd71];
	// end inline asm
	add.s64 	%rd72, %rd66, 12;
	// begin inline asm
	ld.global.nc.s32 %r85, [%rd72];
	// end inline asm
	shl.b32 	%r95, %r84, 1;
	add.s32 	%r96, %r95, %r120;
	add.s32 	%r97, %r85, %r9;
	mul.wide.s32 	%rd86, %r97, 4;
	add.s64 	%rd87, %rd2, %rd86;
	ld.global.f32 	%f72, [%rd87];
	ld.global.f32 	%f73, [%rd4];
	div.rn.f32 	%f74, %f72, %f73;
	mul.wide.s32 	%rd88, %r96, 4;
	add.s64 	%rd89, %rd1, %rd88;
	ld.global.f32 	%f75, [%rd89];
	fma.rn.f32 	%f97, %f74, %f75, %f71;
	add.s32 	%r123, %r123, 4;
$L__BB1_10:
	and.b32  	%r98, %r30, 3;
	setp.eq.s32 	%p8, %r98, 0;
	@%p8 bra 	$L__BB1_15;
	setp.eq.s32 	%p9, %r98, 1;
	@%p9 bra 	$L__BB1_13;
	mul.wide.s32 	%rd94, %r123, 4;
	add.s64 	%rd90, %rd9, %rd94;
	// begin inline asm
	ld.global.nc.s32 %r100, [%rd90];
	// end inline asm
	add.s64 	%rd91, %rd8, %rd94;
	// begin inline asm
	ld.global.nc.s32 %r101, [%rd91];
	// end inline asm
	shl.b32 	%r104, %r100, 1;
	add.s32 	%r105, %r104, %r120;
	add.s32 	%r106, %r101, %r9;
	mul.wide.s32 	%rd95, %r106, 4;
	add.s64 	%rd96, %rd2, %rd95;
	ld.global.f32 	%f77, [%rd96];
	ld.global.f32 	%f78, [%rd4];
	div.rn.f32 	%f79, %f77, %f78;
	mul.wide.s32 	%rd97, %r105, 4;
	add.s64 	%rd98, %rd1, %rd97;
	ld.global.f32 	%f80, [%rd98];
	fma.rn.f32 	%f81, %f79, %f80, %f97;
	add.s64 	%rd92, %rd90, 4;
	// begin inline asm
	ld.global.nc.s32 %r102, [%rd92];
	// end inline asm
	add.s64 	%rd93, %rd91, 4;
	// begin inline asm
	ld.global.nc.s32 %r103, [%rd93];
	// end inline asm
	shl.b32 	%r107, %r102, 1;
	add.s32 	%r108, %r107, %r120;
	add.s32 	%r109, %r103, %r9;
	mul.wide.s32 	%rd99, %r109, 4;
	add.s64 	%rd100, %rd2, %rd99;
	ld.global.f32 	%f82, [%rd100];
	ld.global.f32 	%f83, [%rd4];
	div.rn.f32 	%f84, %f82, %f83;
	mul.wide.s32 	%rd101, %r108, 4;
	add.s64 	%rd102, %rd1, %rd101;
	ld.global.f32 	%f85, [%rd102];
	fma.rn.f32 	%f97, %f84, %f85, %f81;
	add.s32 	%r123, %r123, 2;
$L__BB1_13:
	and.b32  	%r111, %r30, 1;
	setp.eq.b32 	%p10, %r111, 1;
	not.pred 	%p11, %p10;
	@%p11 bra 	$L__BB1_15;
	mul.wide.s32 	%rd105, %r123, 4;
	add.s64 	%rd103, %rd9, %rd105;
	// begin inline asm
	ld.global.nc.s32 %r112, [%rd103];
	// end inline asm
	add.s64 	%rd104, %rd8, %rd105;
	// begin inline asm
	ld.global.nc.s32 %r113, [%rd104];
	// end inline asm
	shl.b32 	%r114, %r112, 1;
	add.s32 	%r115, %r114, %r120;
	add.s32 	%r116, %r113, %r9;
	mul.wide.s32 	%rd106, %r116, 4;
	add.s64 	%rd107, %rd2, %rd106;
	ld.global.f32 	%f86, [%rd107];
	ld.global.f32 	%f87, [%rd4];
	div.rn.f32 	%f88, %f86, %f87;
	mul.wide.s32 	%rd108, %r115, 4;
	add.s64 	%rd109, %rd1, %rd108;
	ld.global.f32 	%f89, [%rd109];
	fma.rn.f32 	%f97, %f88, %f89, %f97;
$L__BB1_15:
	ld.param.u64 	%rd113, [K5_param_3];
	shl.b32 	%r117, %r2, 1;
	add.s32 	%r118, %r117, %r120;
	cvta.to.global.u64 	%rd110, %rd113;
	mul.wide.s32 	%rd111, %r118, 4;
	add.s64 	%rd112, %rd110, %rd111;
	st.global.f32 	[%rd112], %f97;
	mov.u32 	%r119, %ntid.x;
	add.s32 	%r120, %r120, %r119;
	setp.lt.s32 	%p12, %r120, %r3;
	@%p12 bra 	$L__BB1_3;
$L__BB1_16:
	ret;

}
	// .globl	K6
.visible .entry K6(
	.param .u64 .ptr .align 1 K6_param_0,
	.param .u64 .ptr .align 1 K6_param_1,
	.param .u64 .ptr .align 1 K6_param_2,
	.param .u64 .ptr .align 1 K6_param_3,
	.param .u64 .ptr .align 1 K6_param_4,
	.param .u64 .ptr .align 1 K6_param_5,
	.param .u64 .ptr .align 1 K6_param_6,
	.param .u64 .ptr .align 1 K6_param_7,
	.param .u64 .ptr .align 1 K6_param_8,
	.param .u64 .ptr .align 1 K6_param_9,
	.param .u64 .ptr .align 1 K6_param_10,
	.param .u64 .ptr .align 1 K6_param_11,
	.param .u64 .ptr .align 1 K6_param_12,
	.param .u32 K6_param_13,
	.param .u32 K6_param_14,
	.param .u32 K6_param_15,
	.param .u32 K6_param_16,
	.param .u32 K6_param_17
)
{
	.reg .pred 	%p<18>;
	.reg .b32 	%r<89>;
	.reg .b32 	%f<178>;
	.reg .b64 	%rd<127>;

	ld.param.u64 	%rd15, [K6_param_0];
	ld.param.u64 	%rd16, [K6_param_1];
	ld.param.u64 	%rd17, [K6_param_2];
	ld.param.u64 	%rd18, [K6_param_3];
	ld.param.u64 	%rd19, [K6_param_5];
	ld.param.u64 	%rd20, [K6_param_9];
	ld.param.u64 	%rd12, [K6_param_10];
	ld.param.u64 	%rd13, [K6_param_11];
	ld.param.u64 	%rd14, [K6_param_12];
	ld.param.u32 	%r23, [K6_param_13];
	ld.param.u32 	%r20, [K6_param_14];
	ld.param.u32 	%r21, [K6_param_15];
	ld.param.u32 	%r22, [K6_param_16];
	ld.param.u32 	%r24, [K6_param_17];
	cvta.to.global.u64 	%rd1, %rd20;
	cvta.to.global.u64 	%rd2, %rd17;
	cvta.to.global.u64 	%rd3, %rd19;
	cvta.to.global.u64 	%rd4, %rd18;
	cvta.to.global.u64 	%rd5, %rd16;
	cvta.to.global.u64 	%rd6, %rd15;
	mov.u32 	%r25, %ctaid.x;
	mov.u32 	%r1, %tid.x;
	div.u32 	%r26, %r1, %r22;
	mad.lo.s32 	%r2, %r24, %r25, %r26;
	setp.ge.s32 	%p1, %r2, %r23;
	@%p1 bra 	$L__BB2_13;
	mul.lo.s32 	%r3, %r21, %r20;
	mul.wide.s32 	%rd23, %r2, 4;
	add.s64 	%rd21, %rd12, %rd23;
	// begin inline asm
	ld.global.nc.s32 %r27, [%rd21];
	// end inline asm
	add.s64 	%rd22, %rd21, 4;
	// begin inline asm
	ld.global.nc.s32 %r28, [%rd22];
	// end inline asm
	rem.u32 	%r84, %r1, %r22;
	setp.ge.s32 	%p2, %r84, %r3;
	@%p2 bra 	$L__BB2_13;
	shl.b32 	%r31, %r2, 1;
$L__BB2_3:
	setp.ge.s32 	%p3, %r27, %r28;
	shr.u32 	%r29, %r84, 31;
	add.s32 	%r30, %r84, %r29;
	shr.s32 	%r8, %r30, 1;
	add.s32 	%r9, %r8, %r2;
	add.s32 	%r10, %r84, %r31;
	mov.f32 	%f176, 0f00000000;
	mov.f32 	%f177, %f176;
	@%p3 bra 	$L__BB2_12;
	ld.param.u64 	%rd124, [K6_param_6];
	sub.s32 	%r32, %r27, %r28;
	setp.gt.u32 	%p4, %r32, -4;
	cvta.to.global.u64 	%rd24, %rd124;
	mul.wide.s32 	%rd25, %r10, 4;
	add.s64 	%rd7, %rd24, %rd25;
	mov.f32 	%f177, 0f00000000;
	mov.u32 	%r87, %r27;
	mov.f32 	%f176, %f177;
	@%p4 bra 	$L__BB2_7;
	sub.s32 	%r33, %r28, %r27;
	and.b32  	%r34, %r33, -4;
	neg.s32 	%r85, %r34;
	mov.f32 	%f177, 0f00000000;
	mov.u32 	%r87, %r27;
$L__BB2_6:
	.pragma "nounroll";
	ld.param.u64 	%rd121, [K6_param_4];
	mul.wide.s32 	%rd34, %r87, 4;
	add.s64 	%rd27, %rd13, %rd34;
	add.s64 	%rd26, %rd14, %rd34;
	// begin inline asm
	ld.global.nc.s32 %r35, [%rd26];
	// end inline asm
	// begin inline asm
	ld.global.nc.s32 %r36, [%rd27];
	// end inline asm
	add.s32 	%r43, %r35, %r8;
	shl.b32 	%r44, %r35, 1;
	add.s32 	%r45, %r44, %r84;
	add.s32 	%r46, %r36, %r8;
	mul.wide.s32 	%rd35, %r46, 4;
	add.s64 	%rd36, %rd6, %rd35;
	ld.global.f32 	%f23, [%rd36];
	mul.wide.s32 	%rd37, %r43, 4;
	add.s64 	%rd38, %rd5, %rd37;
	ld.global.f32 	%f24, [%rd38];
	div.rn.f32 	%f25, %f23, %f24;
	mul.wide.s32 	%rd39, %r45, 4;
	add.s64 	%rd40, %rd4, %rd39;
	ld.global.f32 	%f26, [%rd40];
	cvta.to.global.u64 	%rd41, %rd121;
	mul.wide.s32 	%rd42, %r9, 4;
	add.s64 	%rd43, %rd41, %rd42;
	ld.global.f32 	%f27, [%rd43];
	add.s64 	%rd44, %rd3, %rd37;
	ld.global.f32 	%f28, [%rd44];
	add.f32 	%f29, %f27, %f28;
	ld.global.f32 	%f30, [%rd7];
	mul.f32 	%f31, %f26, %f30;
	rcp.rn.f32 	%f32, %f24;
	mul.f32 	%f33, %f31, %f32;
	div.rn.f32 	%f34, %f26, %f24;
	add.s64 	%rd45, %rd2, %rd39;
	ld.global.f32 	%f35, [%rd45];
	mul.f32 	%f36, %f35, %f34;
	sub.f32 	%f37, %f33, %f36;
	mul.f32 	%f38, %f23, %f37;
	setp.gt.f32 	%p5, %f29, 0f00000000;
	selp.f32 	%f39, 0f3F800000, 0f3E4CCCCD, %p5;
	mul.f32 	%f40, %f39, %f38;
	add.f32 	%f41, %f176, %f40;
	add.s64 	%rd46, %rd1, %rd37;
	atom.global.add.f32 	%f42, [%rd46], %f40;
	fma.rn.f32 	%f43, %f26, %f25, %f177;
	add.s64 	%rd28, %rd26, 4;
	// begin inline asm
	ld.global.nc.s32 %r37, [%rd28];
	// end inline asm
	add.s64 	%rd29, %rd27, 4;
	// begin inline asm
	ld.global.nc.s32 %r38, [%rd29];
	// end inline asm
	add.s32 	%r47, %r37, %r8;
	shl.b32 	%r48, %r37, 1;
	add.s32 	%r49, %r48, %r84;
	add.s32 	%r50, %r38, %r8;
	mul.wide.s32 	%rd47, %r50, 4;
	add.s64 	%rd48, %rd6, %rd47;
	ld.global.f32 	%f44, [%rd48];
	mul.wide.s32 	%rd49, %r47, 4;
	add.s64 	%rd50, %rd5, %rd49;
	ld.global.f32 	%f45, [%rd50];
	div.rn.f32 	%f46, %f44, %f45;
	mul.wide.s32 	%rd51, %r49, 4;
	add.s64 	%rd52, %rd4, %rd51;
	ld.global.f32 	%f47, [%rd52];
	ld.global.f32 	%f48, [%rd43];
	add.s64 	%rd53, %rd3, %rd49;
	ld.global.f32 	%f49, [%rd53];
	add.f32 	%f50, %f48, %f49;
	ld.global.f32 	%f51, [%rd7];
	mul.f32 	%f52, %f47, %f51;
	rcp.rn.f32 	%f53, %f45;
	mul.f32 	%f54, %f52, %f53;
	div.rn.f32 	%f55, %f47, %f45;
	add.s64 	%rd54, %rd2, %rd51;
	ld.global.f32 	%f56, [%rd54];
	mul.f32 	%f57, %f56, %f55;
	sub.f32 	%f58, %f54, %f57;
	mul.f32 	%f59, %f44, %f58;
	setp.gt.f32 	%p6, %f50, 0f00000000;
	selp.f32 	%f60, 0f3F800000, 0f3E4CCCCD, %p6;
	mul.f32 	%f61, %f60, %f59;
	add.f32 	%f62, %f41, %f61;
	add.s64 	%rd55, %rd1, %rd49;
	atom.global.add.f32 	%f63, [%rd55], %f61;
	fma.rn.f32 	%f64, %f47, %f46, %f43;
	add.s64 	%rd30, %rd26, 8;
	// begin inline asm
	ld.global.nc.s32 %r39, [%rd30];
	// end inline asm
	add.s64 	%rd31, %rd27, 8;
	// begin inline asm
	ld.global.nc.s32 %r40, [%rd31];
	// end inline asm
	add.s32 	%r51, %r39, %r8;
	shl.b32 	%r52, %r39, 1;
	add.s32 	%r53, %r52, %r84;
	add.s32 	%r54, %r40, %r8;
	mul.wide.s32 	%rd56, %r54, 4;
	add.s64 	%rd57, %rd6, %rd56;
	ld.global.f32 	%f65, [%rd57];
	mul.wide.s32 	%rd58, %r51, 4;
	add.s64 	%rd59, %rd5, %rd58;
	ld.global.f32 	%f66, [%rd59];
	div.rn.f32 	%f67, %f65, %f66;
	mul.wide.s32 	%rd60, %r53, 4;
	add.s64 	%rd61, %rd4, %rd60;
	ld.global.f32 	%f68, [%rd61];
	ld.global.f32 	%f69, [%rd43];
	add.s64 	%rd62, %rd3, %rd58;
	ld.global.f32 	%f70, [%rd62];
	add.f32 	%f71, %f69, %f70;
	ld.global.f32 	%f72, [%rd7];
	mul.f32 	%f73, %f68, %f72;
	rcp.rn.f32 	%f74, %f66;
	mul.f32 	%f75, %f73, %f74;
	div.rn.f32 	%f76, %f68, %f66;
	add.s64 	%rd63, %rd2, %rd60;
	ld.global.f32 	%f77, [%rd63];
	mul.f32 	%f78, %f77, %f76;
	sub.f32 	%f79, %f75, %f78;
	mul.f32 	%f80, %f65, %f79;
	setp.gt.f32 	%p7, %f71, 0f00000000;
	selp.f32 	%f81, 0f3F800000, 0f3E4CCCCD, %p7;
	mul.f32 	%f82, %f81, %f80;
	add.f32 	%f83, %f62, %f82;
	add.s64 	%rd64, %rd1, %rd58;
	atom.global.add.f32 	%f84, [%rd64], %f82;
	fma.rn.f32 	%f85, %f68, %f67, %f64;
	add.s64 	%rd32, %rd26, 12;
	// begin inline asm
	ld.global.nc.s32 %r41, [%rd32];
	// end inline asm
	add.s64 	%rd33, %rd27, 12;
	// begin inline asm
	ld.global.nc.s32 %r42, [%rd33];
	// end inline asm
	add.s32 	%r55, %r41, %r8;
	shl.b32 	%r56, %r41, 1;
	add.s32 	%r57, %r56, %r84;
	add.s32 	%r58, %r42, %r8;
	mul.wide.s32 	%rd65, %r58, 4;
	add.s64 	%rd66, %rd6, %rd65;
	ld.global.f32 	%f86, [%rd66];
	mul.wide.s32 	%rd67, %r55, 4;
	add.s64 	%rd68, %rd5, %rd67;
	ld.global.f32 	%f87, [%rd68];
	div.rn.f32 	%f88, %f86, %f87;
	mul.wide.s32 	%rd69, %r57, 4;
	add.s64 	%rd70, %rd4, %rd69;
	ld.global.f32 	%f89, [%rd70];
	ld.global.f32 	%f90, [%rd43];
	add.s64 	%rd71, %rd3, %rd67;
	ld.global.f32 	%f91, [%rd71];
	add.f32 	%f92, %f90, %f91;
	ld.global.f32 	%f93, [%rd7];
	mul.f32 	%f94, %f89, %f93;
	rcp.rn.f32 	%f95, %f87;
	mul.f32 	%f96, %f94, %f95;
	div.rn.f32 	%f97, %f89, %f87;
	add.s64 	%rd72, %rd2, %rd69;
	ld.global.f32 	%f98, [%rd72];
	mul.f32 	%f99, %f98, %f97;
	sub.f32 	%f100, %f96, %f99;
	mul.f32 	%f101, %f86, %f100;
	setp.gt.f32 	%p8, %f92, 0f00000000;
	selp.f32 	%f102, 0f3F800000, 0f3E4CCCCD, %p8;
	mul.f32 	%f103, %f102, %f101;
	add.f32 	%f176, %f83, %f103;
	add.s64 	%rd73, %rd1, %rd67;
	atom.global.add.f32 	%f104, [%rd73], %f103;
	fma.rn.f32 	%f177, %f89, %f88, %f85;
	add.s32 	%r87, %r87, 4;
	add.s32 	%r85, %r85, 4;
	setp.ne.s32 	%p9, %r85, 0;
	@%p9 bra 	$L__BB2_6;
$L__BB2_7:
	sub.s32 	%r60, %r28, %r27;
	and.b32  	%r59, %r60, 3;
	setp.eq.s32 	%p10, %r59, 0;
	@%p10 bra 	$L__BB2_12;
	setp.eq.s32 	%p11, %r59, 1;
	@%p11 bra 	$L__BB2_10;
	ld.param.u64 	%rd122, [K6_param_4];
	mul.wide.s32 	%rd78, %r87, 4;
	add.s64 	%rd74, %rd14, %rd78;
	// begin inline asm
	ld.global.nc.s32 %r61, [%rd74];
	// end inline asm
	add.s64 	%rd75, %rd13, %rd78;
	// begin inline asm
	ld.global.nc.s32 %r62, [%rd75];
	// end inline asm
	add.s32 	%r65, %r61, %r8;
	shl.b32 	%r66, %r61, 1;
	add.s32 	%r67, %r66, %r84;
	add.s32 	%r68, %r62, %r8;
	mul.wide.s32 	%rd79, %r68, 4;
	add.s64 	%rd80, %rd6, %rd79;
	ld.global.f32 	%f106, [%rd80];
	mul.wide.s32 	%rd81, %r65, 4;
	add.s64 	%rd82, %rd5, %rd81;
	ld.global.f32 	%f107, [%rd82];
	div.rn.f32 	%f108, %f106, %f107;
	mul.wide.s32 	%rd83, %r67, 4;
	add.s64 	%rd84, %rd4, %rd83;
	ld.global.f32 	%f109, [%rd84];
	cvta.to.global.u64 	%rd85, %rd122;
	mul.wide.s32 	%rd86, %r9, 4;
	add.s64 	%rd87, %rd85, %rd86;
	ld.global.f32 	%f110, [%rd87];
	add.s64 	%rd88, %rd3, %rd81;
	ld.global.f32 	%f111, [%rd88];
	add.f32 	%f112, %f110, %f111;
	ld.global.f32 	%f113, [%rd7];
	mul.f32 	%f114, %f109, %f113;
	rcp.rn.f32 	%f115, %f107;
	mul.f32 	%f116, %f114, %f115;
	div.rn.f32 	%f117, %f109, %f107;
	add.s64 	%rd89, %rd2, %rd83;
	ld.global.f32 	%f118, [%rd89];
	mul.f32 	%f119, %f118, %f117;
	sub.f32 	%f120, %f116, %f119;
	mul.f32 	%f121, %f106, %f120;
	setp.gt.f32 	%p12, %f112, 0f00000000;
	selp.f32 	%f122, 0f3F800000, 0f3E4CCCCD, %p12;
	mul.f32 	%f123, %f122, %f121;
	add.f32 	%f124, %f176, %f123;
	add.s64 	%rd90, %rd1, %rd81;
	atom.global.add.f32 	%f125, [%rd90], %f123;
	fma.rn.f32 	%f126, %f109, %f108, %f177;
	add.s64 	%rd76, %rd74, 4;
	// begin inline asm
	ld.global.nc.s32 %r63, [%rd76];
	// end inline asm
	add.s64 	%rd77, %rd75, 4;
	// begin inline asm
	ld.global.nc.s32 %r64, [%rd77];
	// end inline asm
	add.s32 	%r69, %r63, %r8;
	shl.b32 	%r70, %r63, 1;
	add.s32 	%r71, %r70, %r84;
	add.s32 	%r72, %r64, %r8;
	mul.wide.s32 	%rd91, %r72, 4;
	add.s64 	%rd92, %rd6, %rd91;
	ld.global.f32 	%f127, [%rd92];
	mul.wide.s32 	%rd93, %r69, 4;
	add.s64 	%rd94, %rd5, %rd93;
	ld.global.f32 	%f128, [%rd94];
	div.rn.f32 	%f129, %f127, %f128;
	mul.wide.s32 	%rd95, %r71, 4;
	add.s64 	%rd96, %rd4, %rd95;
	ld.global.f32 	%f130, [%rd96];
	ld.global.f32 	%f131, [%rd87];
	add.s64 	%rd97, %rd3, %rd93;
	ld.global.f32 	%f132, [%rd97];
	add.f32 	%f133, %f131, %f132;
	ld.global.f32 	%f134, [%rd7];
	mul.f32 	%f135, %f130, %f134;
	rcp.rn.f32 	%f136, %f128;
	mul.f32 	%f137, %f135, %f136;
	div.rn.f32 	%f138, %f130, %f128;
	add.s64 	%rd98, %rd2, %rd95;
	ld.global.f32 	%f139, [%rd98];
	mul.f32 	%f140, %f139, %f138;
	sub.f32 	%f141, %f137, %f140;
	mul.f32 	%f142, %f127, %f141;
	setp.gt.f32 	%p13, %f133, 0f00000000;
	selp.f32 	%f143, 0f3F800000, 0f3E4CCCCD, %p13;
	mul.f32 	%f144, %f143, %f142;
	add.f32 	%f176, %f124, %f144;
	add.s64 	%rd99, %rd1, %rd93;
	atom.global.add.f32 	%f145, [%rd99], %f144;
	fma.rn.f32 	%f177, %f130, %f129, %f126;
	add.s32 	%r87, %r87, 2;
$L__BB2_10:
	sub.s32 	%r73, %r28, %r27;
	and.b32  	%r74, %r73, 1;
	setp.eq.b32 	%p14, %r74, 1;
	not.pred 	%p15, %p14;
	@%p15 bra 	$L__BB2_12;
	ld.param.u64 	%rd123, [K6_param_4];
	mul.wide.s32 	%rd102, %r87, 4;
	add.s64 	%rd100, %rd14, %rd102;
	// begin inline asm
	ld.global.nc.s32 %r75, [%rd100];
	// end inline asm
	add.s64 	%rd101, %rd13, %rd102;
	// begin inline asm
	ld.global.nc.s32 %r76, [%rd101];
	// end inline asm
	add.s32 	%r77, %r75, %r8;
	shl.b32 	%r78, %r75, 1;
	add.s32 	%r79, %r78, %r84;
	add.s32 	%r80, %r76, %r8;
	mul.wide.s32 	%rd103, %r80, 4;
	add.s64 	%rd104, %rd6, %rd103;
	ld.global.f32 	%f146, [%rd104];
	mul.wide.s32 	%rd105, %r77, 4;
	add.s64 	%rd106, %rd5, %rd105;
	ld.global.f32 	%f147, [%rd106];
	div.rn.f32 	%f148, %f146, %f147;
	mul.wide.s32 	%rd107, %r79, 4;
	add.s64 	%rd108, %rd4, %rd107;
	ld.global.f32 	%f149, [%rd108];
	cvta.to.global.u64 	%rd109, %rd123;
	mul.wide.s32 	%rd110, %r9, 4;
	add.s64 	%rd111, %rd109, %rd110;
	ld.global.f32 	%f150, [%rd111];
	add.s64 	%rd112, %rd3, %rd105;
	ld.global.f32 	%f151, [%rd112];
	add.f32 	%f152, %f150, %f151;
	ld.global.f32 	%f153, [%rd7];
	mul.f32 	%f154, %f149, %f153;
	rcp.rn.f32 	%f155, %f147;
	mul.f32 	%f156, %f154, %f155;
	div.rn.f32 	%f157, %f149, %f147;
	add.s64 	%rd113, %rd2, %rd107;
	ld.global.f32 	%f158, [%rd113];
	mul.f32 	%f159, %f158, %f157;
	sub.f32 	%f160, %f156, %f159;
	mul.f32 	%f161, %f146, %f160;
	setp.gt.f32 	%p16, %f152, 0f00000000;
	selp.f32 	%f162, 0f3F800000, 0f3E4CCCCD, %p16;
	mul.f32 	%f163, %f162, %f161;
	add.f32 	%f176, %f176, %f163;
	add.s64 	%rd114, %rd1, %rd105;
	atom.global.add.f32 	%f164, [%rd114], %f163;
	fma.rn.f32 	%f177, %f149, %f148, %f177;
$L__BB2_12:
	ld.param.u64 	%rd126, [K6_param_8];
	ld.param.u64 	%rd125, [K6_param_7];
	cvta.to.global.u64 	%rd115, %rd126;
	mul.wide.s32 	%rd116, %r9, 4;
	add.s64 	%rd117, %rd115, %rd116;
	atom.global.add.f32 	%f165, [%rd117], %f176;
	shl.b32 	%r81, %r2, 1;
	add.s32 	%r82, %r84, %r81;
	cvta.to.global.u64 	%rd118, %rd125;
	mul.wide.s32 	%rd119, %r82, 4;
	add.s64 	%rd120, %rd118, %rd119;
	st.global.f32 	[%rd120], %f177;
	mov.u32 	%r83, %ntid.x;
	add.s32 	%r84, %r84, %r83;
	setp.lt.s32 	%p17, %r84, %r3;
	@%p17 bra 	$L__BB2_3;
$L__BB2_13:
	ret;

}


// ===== COMPILED SASS (sm_100) =====

	.target	sm_100

	.elftype	@"ET_EXEC"


//--------------------- .note.nv.tkinfo           --------------------------
	.section	.note.nv.tkinfo,"",@"SHT_NOTE"
	.sectionflags	@"SHF_NOTE_NV_TKINFO"
	.tkinfo
        /*0018*/ 	.word	0x00000002
        /*0030*/ 	.string	""
        /*0030*/ 	.string	"ptxas"
        /*0030*/ 	.string	"Cuda compilation tools, release 13.0, V13.0.88"
        /*0030*/ 	.string	"Build cuda_13.0.r13.0/compiler.36424714_0"
        /*0030*/ 	.string	"-arch sm_100 -m 64 "



//--------------------- .note.nv.cuinfo           --------------------------
	.section	.note.nv.cuinfo,"",@"SHT_NOTE"
	.sectionflags	@"SHF_NOTE_NV_CUINFO"
        /*0018*/ 	.short	0x0002
        /*001a*/ 	.short	0x0064
        /*001c*/ 	.short	0x0082
	.zero		2


//--------------------- .nv.info                  --------------------------
	.section	.nv.info,"",@"SHT_CUDA_INFO"
	.align	4


	//----- nvinfo : EIATTR_REGCOUNT
	.align		4
        /*0000*/ 	.byte	0x04, 0x2f
        /*0002*/ 	.short	(.L_1 - .L_0)
	.align		4
.L_0:
        /*0004*/ 	.word	index@(K4)
        /*0008*/ 	.word	0x00000020


	//----- nvinfo : EIATTR_FRAME_SIZE
	.align		4
.L_1:
        /*000c*/ 	.byte	0x04, 0x11
        /*000e*/ 	.short	(.L_3 - .L_2)
	.align		4
.L_2:
        /*0010*/ 	.word	index@(K4)
        /*0014*/ 	.word	0x00000000


	//----- nvinfo : EIATTR_REGCOUNT
	.align		4
.L_3:
        /*0018*/ 	.byte	0x04, 0x2f
        /*001a*/ 	.short	(.L_5 - .L_4)
	.align		4
.L_4:
        /*001c*/ 	.word	index@(K5)
        /*0020*/ 	.word	0x00000024


	//----- nvinfo : EIATTR_FRAME_SIZE
	.align		4
.L_5:
        /*0024*/ 	.byte	0x04, 0x11
        /*0026*/ 	.short	(.L_7 - .L_6)
	.align		4
.L_6:
        /*0028*/ 	.word	index@($__internal_2_$__cuda_sm3x_div_rn_noftz_f32_slowpath)
        /*002c*/ 	.word	0x00000000


	//----- nvinfo : EIATTR_FRAME_SIZE
	.align		4
.L_7:
        /*0030*/ 	.byte	0x04, 0x11
        /*0032*/ 	.short	(.L_9 - .L_8)
	.align		4
.L_8:
        /*0034*/ 	.word	index@(K5)
        /*0038*/ 	.word	0x00000000


	//----- nvinfo : EIATTR_REGCOUNT
	.align		4
.L_9:
        /*003c*/ 	.byte	0x04, 0x2f
        /*003e*/ 	.short	(.L_11 - .L_10)
	.align		4
.L_10:
        /*0040*/ 	.word	index@(K6)
        /*0044*/ 	.word	0x00000028


	//----- nvinfo : EIATTR_FRAME_SIZE
	.align		4
.L_11:
        /*0048*/ 	.byte	0x04, 0x11
        /*004a*/ 	.short	(.L_13 - .L_12)
	.align		4
.L_12:
        /*004c*/ 	.word	index@($__internal_1_$__cuda_sm3x_div_rn_noftz_f32_slowpath)
        /*0050*/ 	.word	0x00000000


	//----- nvinfo : EIATTR_FRAME_SIZE
	.align		4
.L_13:
        /*0054*/ 	.byte	0x04, 0x11
        /*0056*/ 	.short	(.L_15 - .L_14)
	.align		4
.L_14:
        /*0058*/ 	.word	index@($__internal_0_$__cuda_sm20_rcp_rn_f32_slowpath)
        /*005c*/ 	.word	0x00000000


	//----- nvinfo : EIATTR_FRAME_SIZE
	.align		4
.L_15:
        /*0060*/ 	.byte	0x04, 0x11
        /*0062*/ 	.short	(.L_17 - .L_16)
	.align		4
.L_16:
        /*0064*/ 	.word	index@(K6)
        /*0068*/ 	.word	0x00000000


	//----- nvinfo : EIATTR_MIN_STACK_SIZE
	.align		4
.L_17:
        /*006c*/ 	.byte	0x04, 0x12
        /*006e*/ 	.short	(.L_19 - .L_18)
	.align		4
.L_18:
        /*0070*/ 	.word	index@(K6)
        /*0074*/ 	.word	0x00000000


	//----- nvinfo : EIATTR_MIN_STACK_SIZE
	.align		4
.L_19:
        /*0078*/ 	.byte	0x04, 0x12
        /*007a*/ 	.short	(.L_21 - .L_20)
	.align		4
.L_20:
        /*007c*/ 	.word	index@(K5)
        /*0080*/ 	.word	0x00000000


	//----- nvinfo : EIATTR_MIN_STACK_SIZE
	.align		4
.L_21:
        /*0084*/ 	.byte	0x04, 0x12
        /*0086*/ 	.short	(.L_23 - .L_22)
	.align		4
.L_22:
        /*0088*/ 	.word	index@(K4)
        /*008c*/ 	.word	0x00000000
.L_23:


//--------------------- .nv.compat                --------------------------
	.section	.nv.compat,"",@"SHT_CUDA_COMPAT_INFO"
	.align	4
        /*0000*/ 	.byte	0x02, 0x09, 0x00, 0x00, 0x02, 0x02, 0x01, 0x00, 0x02, 0x05, 0x05, 0x00, 0x03, 0x07, 0x01, 0x01
        /*0010*/ 	.byte	0x02, 0x03, 0x00, 0x00, 0x02, 0x06, 0x01, 0x00, 0x04, 0x0b, 0x08, 0x00, 0x01, 0x00, 0x00, 0x00
        /*0020*/ 	.byte	0x00, 0x00, 0x00, 0x00


//--------------------- .nv.info.K6               --------------------------
	.section	.nv.info.K6,"",@"SHT_CUDA_INFO"
	.sectionflags	@""
	.align	4


	//----- nvinfo : EIATTR_CUDA_API_VERSION
	.align		4
        /*0000*/ 	.byte	0x04, 0x37
        /*0002*/ 	.short	(.L_25 - .L_24)
.L_24:
        /*0004*/ 	.word	0x00000082


	//----- nvinfo : EIATTR_KPARAM_INFO
	.align		4
.L_25:
        /*0008*/ 	.byte	0x04, 0x17
        /*000a*/ 	.short	(.L_27 - .L_26)
.L_26:
        /*000c*/ 	.word	0x00000000
        /*0010*/ 	.short	0x0011
        /*0012*/ 	.short	0x0078
        /*0014*/ 	.byte	0x00, 0xf0, 0x11, 0x00


	//----- nvinfo : EIATTR_KPARAM_INFO
	.align		4
.L_27:
        /*0018*/ 	.byte	0x04, 0x17
        /*001a*/ 	.short	(.L_29 - .L_28)
.L_28:
        /*001c*/ 	.word	0x00000000
        /*0020*/ 	.short	0x0010
        /*0022*/ 	.short	0x0074
        /*0024*/ 	.byte	0x00, 0xf0, 0x11, 0x00


	//----- nvinfo : EIATTR_KPARAM_INFO
	.align		4
.L_29:
        /*0028*/ 	.byte	0x04, 0x17
        /*002a*/ 	.short	(.L_31 - .L_30)
.L_30:
        /*002c*/ 	.word	0x00000000
        /*0030*/ 	.short	0x000f
        /*0032*/ 	.short	0x0070
        /*0034*/ 	.byte	0x00, 0xf0, 0x11, 0x00


	//----- nvinfo : EIATTR_KPARAM_INFO
	.align		4
.L_31:
        /*0038*/ 	.byte	0x04, 0x17
        /*003a*/ 	.short	(.L_33 - .L_32)
.L_32:
        /*003c*/ 	.word	0x00000000
        /*0040*/ 	.short	0x000e
        /*0042*/ 	.short	0x006c
        /*0044*/ 	.byte	0x00, 0xf0, 0x11, 0x00


	//----- nvinfo : EIATTR_KPARAM_INFO
	.align		4
.L_33:
        /*0048*/ 	.byte	0x04, 0x17
        /*004a*/ 	.short	(.L_35 - .L_34)
.L_34:
        /*004c*/ 	.word	0x00000000
        /*0050*/ 	.short	0x000d
        /*0052*/ 	.short	0x0068
        /*0054*/ 	.byte	0x00, 0xf0, 0x11, 0x00


	//----- nvinfo : EIATTR_KPARAM_INFO
	.align		4
.L_35:
        /*0058*/ 	.byte	0x04, 0x17
        /*005a*/ 	.short	(.L_37 - .L_36)
.L_36:
        /*005c*/ 	.word	0x00000000
        /*0060*/ 	.short	0x000c
        /*0062*/ 	.short	0x0060
        /*0064*/ 	.byte	0x00, 0xf5, 0x21, 0x00


	//----- nvinfo : EIATTR_KPARAM_INFO
	.align		4
.L_37:
        /*0068*/ 	.byte	0x04, 0x17
        /*006a*/ 	.short	(.L_39 - .L_38)
.L_38:
        /*006c*/ 	.word	0x00000000
        /*0070*/ 	.short	0x000b
        /*0072*/ 	.short	0x0058
        /*0074*/ 	.byte	0x00, 0xf5, 0x21, 0x00


	//----- nvinfo : EIATTR_KPARAM_INFO
	.align		4
.L_39:
        /*0078*/ 	.byte	0x04, 0x17
        /*007a*/ 	.short	(.L_41 - .L_40)
.L_40:
        /*007c*/ 	.word	0x00000000
        /*0080*/ 	.short	0x000a
        /*0082*/ 	.short	0x0050
        /*0084*/ 	.byte	0x00, 0xf5, 0x21, 0x00


	//----- nvinfo : EIATTR_KPARAM_INFO
	.align		4
.L_41:
        /*0088*/ 	.byte	0x04, 0x17
        /*008a*/ 	.short	(.L_43 - .L_42)
.L_42:
        /*008c*/ 	.word	0x00000000
        /*0090*/ 	.short	0x0009
        /*0092*/ 	.short	0x0048
        /*0094*/ 	.byte	0x00, 0xf5, 0x21, 0x00


	//----- nvinfo : EIATTR_KPARAM_INFO
	.align		4
.L_43:
        /*0098*/ 	.byte	0x04, 0x17
        /*009a*/ 	.short	(.L_45 - .L_44)
.L_44:
        /*009c*/ 	.word	0x00000000
        /*00a0*/ 	.short	0x0008
        /*00a2*/ 	.short	0x0040
        /*00a4*/ 	.byte	0x00, 0xf5, 0x21, 0x00


	//----- nvinfo : EIATTR_KPARAM_INFO
	.align		4
.L_45:
        /*00a8*/ 	.byte	0x04, 0x17
        /*00aa*/ 	.short	(.L_47 - .L_46)
.L_46:
        /*00ac*/ 	.word	0x00000000
        /*00b0*/ 	.short	0x0007
        /*00b2*/ 	.short	0x0038
        /*00b4*/ 	.byte	0x00, 0xf5, 0x21, 0x00


	//----- nvinfo : EIATTR_KPARAM_INFO
	.align		4
.L_47:
        /*00b8*/ 	.byte	0x04, 0x17
        /*00ba*/ 	.short	(.L_49 - .L_48)
.L_48:
        /*00bc*/ 	.word	0x00000000
        /*00c0*/ 	.short	0x0006
        /*00c2*/ 	.short	0x0030
        /*00c4*/ 	.byte	0x00, 0xf5, 0x21, 0x00


	//----- nvinfo : EIATTR_KPARAM_INFO
	.align		4
.L_49:
        /*00c8*/ 	.byte	0x04, 0x17
        /*00ca*/ 	.short	(.L_51 - .L_50)
.L_50:
        /*00cc*/ 	.word	0x00000000
        /*00d0*/ 	.short	0x0005
        /*00d2*/ 	.short	0x0028
        /*00d4*/ 	.byte	0x00, 0xf5, 0x21, 0x00


	//----- nvinfo : EIATTR_KPARAM_INFO
	.align		4
.L_51:
        /*00d8*/ 	.byte	0x04, 0x17
        /*00da*/ 	.short	(.L_53 - .L_52)
.L_52:
        /*00dc*/ 	.word	0x00000000
        /*00e0*/ 	.short	0x0004
        /*00e2*/ 	.short	0x0020
        /*00e4*/ 	.byte	0x00, 0xf5, 0x21, 0x00


	//----- nvinfo : EIATTR_KPARAM_INFO
	.align		4
.L_53:
        /*00e8*/ 	.byte	0x04, 0x17
        /*00ea*/ 	.short	(.L_55 - .L_54)
.L_54:
        /*00ec*/ 	.word	0x00000000
        /*00f0*/ 	.short	0x0003
        /*00f2*/ 	.short	0x0018
        /*00f4*/ 	.byte	0x00, 0xf5, 0x21, 0x00


	//----- nvinfo : EIATTR_KPARAM_INFO
	.align		4
.L_55:
        /*00f8*/ 	.byte	0x04, 0x17
        /*00fa*/ 	.short	(.L_57 - .L_56)
.L_56:
        /*00fc*/ 	.word	0x00000000
        /*0100*/ 	.short	0x0002
        /*0102*/ 	.short	0x0010
        /*0104*/ 	.byte	0x00, 0xf5, 0x21, 0x00


	//----- nvinfo : EIATTR_KPARAM_INFO
	.align		4
.L_57:
        /*0108*/ 	.byte	0x04, 0x17
        /*010a*/ 	.short	(.L_59 - .L_58)
.L_58:
        /*010c*/ 	.word	0x00000000
        /*0110*/ 	.short	0x0001
        /*0112*/ 	.short	0x0008
        /*0114*/ 	.byte	0x00, 0xf5, 0x21, 0x00


	//----- nvinfo : EIATTR_KPARAM_INFO
	.align		4
.L_59:
        /*0118*/ 	.byte	0x04, 0x17
        /*011a*/ 	.short	(.L_61 - .L_60)
.L_60:
        /*011c*/ 	.word	0x00000000
        /*0120*/ 	.short	0x0000
        /*0122*/ 	.short	0x0000
        /*0124*/ 	.byte	0x00, 0xf5, 0x21, 0x00


	//----- nvinfo : EIATTR_SPARSE_MMA_MASK
	.align		4
.L_61:
        /*0128*/ 	.byte	0x03, 0x50
        /*012a*/ 	.short	0x0000


	//----- nvinfo : EIATTR_MAXREG_COUNT
	.align		4
        /*012c*/ 	.byte	0x03, 0x1b
        /*012e*/ 	.short	0x00ff


	//----- nvinfo : EIATTR_MERCURY_ISA_VERSION
	.align		4
        /*0130*/ 	.byte	0x03, 0x5f
        /*0132*/ 	.short	0x0101


	//----- nvinfo : EIATTR_VRC_CTA_INIT_COUNT
	.align		4
        /*0134*/ 	.byte	0x02, 0x4a
	.zero		1
	.zero		1


	//----- nvinfo : EIATTR_EXIT_INSTR_OFFSETS
	.align		4
        /*0138*/ 	.byte	0x04, 0x1c
        /*013a*/ 	.short	(.L_63 - .L_62)


	//   ....[0]....
.L_62:
        /*013c*/ 	.word	0x000001b0


	//   ....[1]....
        /*0140*/ 	.word	0x00000220


	//   ....[2]....
        /*0144*/ 	.word	0x00002960


	//----- nvinfo : EIATTR_CRS_STACK_SIZE
	.align		4
.L_63:
        /*0148*/ 	.byte	0x04, 0x1e
        /*014a*/ 	.short	(.L_65 - .L_64)
.L_64:
        /*014c*/ 	.word	0x00000000


	//----- nvinfo : EIATTR_CBANK_PARAM_SIZE
	.align		4
.L_65:
        /*0150*/ 	.byte	0x03, 0x19
        /*0152*/ 	.short	0x007c


	//----- nvinfo : EIATTR_PARAM_CBANK
	.align		4
        /*0154*/ 	.byte	0x04, 0x0a
        /*0156*/ 	.short	(.L_67 - .L_66)
	.align		4
.L_66:
        /*0158*/ 	.word	index@(.nv.constant0.K6)
        /*015c*/ 	.short	0x0380
        /*015e*/ 	.short	0x007c


	//----- nvinfo : EIATTR_SW_WAR
	.align		4
.L_67:
        /*0160*/ 	.byte	0x04, 0x36
        /*0162*/ 	.short	(.L_69 - .L_68)
.L_68:
        /*0164*/ 	.word	0x00000008
.L_69:


//--------------------- .nv.info.K5               --------------------------
	.section	.nv.info.K5,"",@"SHT_CUDA_INFO"
	.sectionflags	@""
	.align	4


	//----- nvinfo : EIATTR_CUDA_API_VERSION
	.align		4
        /*0000*/ 	.byte	0x04, 0x37
        /*0002*/ 	.short	(.L_71 - .L_70)
.L_70:
        /*0004*/ 	.word	0x00000082


	//----- nvinfo : EIATTR_KPARAM_INFO
	.align		4
.L_71:
        /*0008*/ 	.byte	0x04, 0x17
        /*000a*/ 	.short	(.L_73 - .L_72)
.L_72:
        /*000c*/ 	.word	0x00000000
        /*0010*/ 	.short	0x000b
        /*0012*/ 	.short	0x0048
        /*0014*/ 	.byte	0x00, 0xf0, 0x11, 0x00


	//----- nvinfo : EIATTR_KPARAM_INFO
	.align		4
.L_73:
        /*0018*/ 	.byte	0x04, 0x17
        /*001a*/ 	.short	(.L_75 - .L_74)
.L_74:
        /*001c*/ 	.word	0x00000000
        /*0020*/ 	.short	0x000a
        /*0022*/ 	.short	0x0044
        /*0024*/ 	.byte	0x00, 0xf0, 0x11, 0x00


	//----- nvinfo : EIATTR_KPARAM_INFO
	.align		4
.L_75:
        /*0028*/ 	.byte	0x04, 0x17
        /*002a*/ 	.short	(.L_77 - .L_76)
.L_76:
        /*002c*/ 	.word	0x00000000
        /*0030*/ 	.short	0x0009
        /*0032*/ 	.short	0x0040
        /*0034*/ 	.byte	0x00, 0xf0, 0x11, 0x00


	//----- nvinfo : EIATTR_KPARAM_INFO
	.align		4
.L_77:
        /*0038*/ 	.byte	0x04, 0x17
        /*003a*/ 	.short	(.L_79 - .L_78)
.L_78:
        /*003c*/ 	.word	0x00000000
        /*0040*/ 	.short	0x0008
        /*0042*/ 	.short	0x003c
        /*0044*/ 	.byte	0x00, 0xf0, 0x11, 0x00


	//----- nvinfo : EIATTR_KPARAM_INFO
	.align		4
.L_79:
        /*0048*/ 	.byte	0x04, 0x17
        /*004a*/ 	.short	(.L_81 - .L_80)
.L_80:
        /*004c*/ 	.word	0x00000000
        /*0050*/ 	.short	0x0007
        /*0052*/ 	.short	0x0038
        /*0054*/ 	.byte	0x00, 0xf0, 0x11, 0x00


	//----- nvinfo : EIATTR_KPARAM_INFO
	.align		4
.L_81:
        /*0058*/ 	.byte	0x04, 0x17
        /*005a*/ 	.short	(.L_83 - .L_82)
.L_82:
        /*005c*/ 	.word	0x00000000
        /*0060*/ 	.short	0x0006
        /*0062*/ 	.short	0x0030
        /*0064*/ 	.byte	0x00, 0xf5, 0x21, 0x00


	//----- nvinfo : EIATTR_KPARAM_INFO
	.align		4
.L_83:
        /*0068*/ 	.byte	0x04, 0x17
        /*006a*/ 	.short	(.L_85 - .L_84)
.L_84:
        /*006c*/ 	.word	0x00000000
        /*0070*/ 	.short	0x0005
        /*0072*/ 	.short	0x0028
        /*0074*/ 	.byte	0x00, 0xf5, 0x21, 0x00


	//----- nvinfo : EIATTR_KPARAM_INFO
	.align		4
.L_85:
        /*0078*/ 	.byte	0x04, 0x17
        /*007a*/ 	.short	(.L_87 - .L_86)
.L_86:
        /*007c*/ 	.word	0x00000000
        /*0080*/ 	.short	0x0004
        /*0082*/ 	.short	0x0020
        /*0084*/ 	.byte	0x00, 0xf5, 0x21, 0x00


	//----- nvinfo : EIATTR_KPARAM_INFO
	.align		4
.L_87:
        /*0088*/ 	.byte	0x04, 0x17
        /*008a*/ 	.short	(.L_89 - .L_88)
.L_88:
        /*008c*/ 	.word	0x00000000
        /*0090*/ 	.short	0x0003
        /*0092*/ 	.short	0x0018
        /*0094*/ 	.byte	0x00, 0xf5, 0x21, 0x00


	//----- nvinfo : EIATTR_KPARAM_INFO
	.align		4
.L_89:
        /*0098*/ 	.byte	0x04, 0x17
        /*009a*/ 	.short	(.L_91 - .L_90)
.L_90:
        /*009c*/ 	.word	0x00000000
        /*00a0*/ 	.short	0x0002
        /*00a2*/ 	.short	0x0010
        /*00a4*/ 	.byte	0x00, 0xf5, 0x21, 0x00


	//----- nvinfo : EIATTR_KPARAM_INFO
	.align		4
.L_91:
        /*00a8*/ 	.byte	0x04, 0x17
        /*00aa*/ 	.short	(.L_93 - .L_92)
.L_92:
        /*00ac*/ 	.word	0x00000000
        /*00b0*/ 	.short	0x0001
        /*00b2*/ 	.short	0x0008
        /*00b4*/ 	.byte	0x00, 0xf5, 0x21, 0x00


	//----- nvinfo : EIATTR_KPARAM_INFO
	.align		4
.L_93:
        /*00b8*/ 	.byte	0x04, 0x17
        /*00ba*/ 	.short	(.L_95 - .L_94)
.L_94:
        /*00bc*/ 	.word	0x00000000
        /*00c0*/ 	.short	0x0000
        /*00c2*/ 	.short	0x0000
        /*00c4*/ 	.byte	0x00, 0xf5, 0x21, 0x00


	//----- nvinfo : EIATTR_SPARSE_MMA_MASK
	.align		4
.L_95:
        /*00c8*/ 	.byte	0x03, 0x50
        /*00ca*/ 	.short	0x0000


	//----- nvinfo : EIATTR_MAXREG_COUNT
	.align		4
        /*00cc*/ 	.byte	0x03, 0x1b
        /*00ce*/ 	.short	0x00ff


	//----- nvinfo : EIATTR_MERCURY_ISA_VERSION
	.align		4
        /*00d0*/ 	.byte	0x03, 0x5f
        /*00d2*/ 	.short	0x0101


	//----- nvinfo : EIATTR_VRC_CTA_INIT_COUNT
	.align		4
        /*00d4*/ 	.byte	0x02, 0x4a
	.zero		1
	.zero		1


	//----- nvinfo : EIATTR_EXIT_INSTR_OFFSETS
	.align		4
        /*00d8*/ 	.byte	0x04, 0x1c
        /*00da*/ 	.short	(.L_97 - .L_96)


	//   ....[0]....
.L_96:
        /*00dc*/ 	.word	0x000001b0


	//   ....[1]....
        /*00e0*/ 	.word	0x00000220


	//   ....[2]....
        /*00e4*/ 	.word	0x00001d90


	//----- nvinfo : EIATTR_CRS_STACK_SIZE
	.align		4
.L_97:
        /*00e8*/ 	.byte	0x04, 0x1e
        /*00ea*/ 	.short	(.L_99 - .L_98)
.L_98:
        /*00ec*/ 	.word	0x00000000


	//----- nvinfo : EIATTR_CBANK_PARAM_SIZE
	.align		4
.L_99:
        /*00f0*/ 	.byte	0x03, 0x19
        /*00f2*/ 	.short	0x004c


	//----- nvinfo : EIATTR_PARAM_CBANK
	.align		4
        /*00f4*/ 	.byte	0x04, 0x0a
        /*00f6*/ 	.short	(.L_101 - .L_100)
	.align		4
.L_100:
        /*00f8*/ 	.word	index@(.nv.constant0.K5)
        /*00fc*/ 	.short	0x0380
        /*00fe*/ 	.short	0x004c


	//----- nvinfo : EIATTR_SW_WAR
	.align		4
.L_101:
        /*0100*/ 	.byte	0x04, 0x36
        /*0102*/ 	.short	(.L_103 - .L_102)
.L_102:
        /*0104*/ 	.word	0x00000008
.L_103:


//--------------------- .nv.info.K4               --------------------------
	.section	.nv.info.K4,"",@"SHT_CUDA_INFO"
	.sectionflags	@""
	.align	4


	//----- nvinfo : EIATTR_CUDA_API_VERSION
	.align		4
        /*0000*/ 	.byte	0x04, 0x37
        /*0002*/ 	.short	(.L_105 - .L_104)
.L_104:
        /*0004*/ 	.word	0x00000082


	//----- nvinfo : EIATTR_KPARAM_INFO
	.align		4
.L_105:
        /*0008*/ 	.byte	0x04, 0x17
        /*000a*/ 	.short	(.L_107 - .L_106)
.L_106:
        /*000c*/ 	.word	0x00000000
        /*0010*/ 	.short	0x000b
        /*0012*/ 	.short	0x0048
        /*0014*/ 	.byte	0x00, 0xf0, 0x11, 0x00


	//----- nvinfo : EIATTR_KPARAM_INFO
	.align		4
.L_107:
        /*0018*/ 	.byte	0x04, 0x17
        /*001a*/ 	.short	(.L_109 - .L_108)
.L_108:
        /*001c*/ 	.word	0x00000000
        /*0020*/ 	.short	0x000a
        /*0022*/ 	.short	0x0044
        /*0024*/ 	.byte	0x00, 0xf0, 0x11, 0x00


	//----- nvinfo : EIATTR_KPARAM_INFO
	.align		4
.L_109:
        /*0028*/ 	.byte	0x04, 0x17
        /*002a*/ 	.short	(.L_111 - .L_110)
.L_110:
        /*002c*/ 	.word	0x00000000
        /*0030*/ 	.short	0x0009
        /*0032*/ 	.short	0x0040
        /*0034*/ 	.byte	0x00, 0xf0, 0x11, 0x00


	//----- nvinfo : EIATTR_KPARAM_INFO
	.align		4
.L_111:
        /*0038*/ 	.byte	0x04, 0x17
        /*003a*/ 	.short	(.L_113 - .L_112)
.L_112:
        /*003c*/ 	.word	0x00000000
        /*0040*/ 	.short	0x0008
        /*0042*/ 	.short	0x003c
        /*0044*/ 	.byte	0x00, 0xf0, 0x11, 0x00


	//----- nvinfo : EIATTR_KPARAM_INFO
	.align		4
.L_113:
        /*0048*/ 	.byte	0x04, 0x17
        /*004a*/ 	.short	(.L_115 - .L_114)
.L_114:
        /*004c*/ 	.word	0x00000000
        /*0050*/ 	.short	0x0007
        /*0052*/ 	.short	0x0038
        /*0054*/ 	.byte	0x00, 0xf0, 0x11, 0x00


	//----- nvinfo : EIATTR_KPARAM_INFO
	.align		4
.L_115:
        /*0058*/ 	.byte	0x04, 0x17
        /*005a*/ 	.short	(.L_117 - .L_116)
.L_116:
        /*005c*/ 	.word	0x00000000
        /*0060*/ 	.short	0x0006
        /*0062*/ 	.short	0x0030
        /*0064*/ 	.byte	0x00, 0xf5, 0x21, 0x00


	//----- nvinfo : EIATTR_KPARAM_INFO
	.align		4
.L_117:
        /*0068*/ 	.byte	0x04, 0x17
        /*006a*/ 	.short	(.L_119 - .L_118)
.L_118:
        /*006c*/ 	.word	0x00000000
        /*0070*/ 	.short	0x0005
        /*0072*/ 	.short	0x0028
        /*0074*/ 	.byte	0x00, 0xf5, 0x21, 0x00


	//----- nvinfo : EIATTR_KPARAM_INFO
	.align		4
.L_119:
        /*0078*/ 	.byte	0x04, 0x17
        /*007a*/ 	.short	(.L_121 - .L_120)
.L_120:
        /*007c*/ 	.word	0x00000000
        /*0080*/ 	.short	0x0004
        /*0082*/ 	.short	0x0020
        /*0084*/ 	.byte	0x00, 0xf5, 0x21, 0x00


	//----- nvinfo : EIATTR_KPARAM_INFO
	.align		4
.L_121:
        /*0088*/ 	.byte	0x04, 0x17
        /*008a*/ 	.short	(.L_123 - .L_122)
.L_122:
        /*008c*/ 	.word	0x00000000
        /*0090*/ 	.short	0x0003
        /*0092*/ 	.short	0x0018
        /*0094*/ 	.byte	0x00, 0xf5, 0x21, 0x00


	//----- nvinfo : EIATTR_KPARAM_INFO
	.align		4
.L_123:
        /*0098*/ 	.byte	0x04, 0x17
        /*009a*/ 	.short	(.L_125 - .L_124)
.L_124:
        /*009c*/ 	.word	0x00000000
        /*00a0*/ 	.short	0x0002
        /*00a2*/ 	.short	0x0010
        /*00a4*/ 	.byte	0x00, 0xf5, 0x21, 0x00


	//----- nvinfo : EIATTR_KPARAM_INFO
	.align		4
.L_125:
        /*00a8*/ 	.byte	0x04, 0x17
        /*00aa*/ 	.short	(.L_127 - .L_126)
.L_126:
        /*00ac*/ 	.word	0x00000000
        /*00b0*/ 	.short	0x0001
        /*00b2*/ 	.short	0x0008
        /*00b4*/ 	.byte	0x00, 0xf5, 0x21, 0x00


	//----- nvinfo : EIATTR_KPARAM_INFO
	.align		4
.L_127:
        /*00b8*/ 	.byte	0x04, 0x17
        /*00ba*/ 	.short	(.L_129 - .L_128)
.L_128:
        /*00bc*/ 	.word	0x00000000
        /*00c0*/ 	.short	0x0000
        /*00c2*/ 	.short	0x0000
        /*00c4*/ 	.byte	0x00, 0xf5, 0x21, 0x00


	//----- nvinfo : EIATTR_SPARSE_MMA_MASK
	.align		4
.L_129:
        /*00c8*/ 	.byte	0x03, 0x50
        /*00ca*/ 	.short	0x0000


	//----- nvinfo : EIATTR_MAXREG_COUNT
	.align		4
        /*00cc*/ 	.byte	0x03, 0x1b
        /*00ce*/ 	.short	0x00ff


	//----- nvinfo : EIATTR_MERCURY_ISA_VERSION
	.align		4
        /*00d0*/ 	.byte	0x03, 0x5f
        /*00d2*/ 	.short	0x0101


	//----- nvinfo : EIATTR_VRC_CTA_INIT_COUNT
	.align		4
        /*00d4*/ 	.byte	0x02, 0x4a
	.zero		1
	.zero		1


	//----- nvinfo : EIATTR_EXIT_INSTR_OFFSETS
	.align		4
        /*00d8*/ 	.byte	0x04, 0x1c
        /*00da*/ 	.short	(.L_131 - .L_130)


	//   ....[0]....
.L_130:
        /*00dc*/ 	.word	0x000001b0


	//   ....[1]....
        /*00e0*/ 	.word	0x00000220


	//   ....[2]....
        /*00e4*/ 	.word	0x00001040


	//----- nvinfo : EIATTR_CRS_STACK_SIZE
	.align		4
.L_131:
        /*00e8*/ 	.byte	0x04, 0x1e
        /*00ea*/ 	.short	(.L_133 - .L_132)
.L_132:
        /*00ec*/ 	.word	0x00000000


	//----- nvinfo : EIATTR_CBANK_PARAM_SIZE
	.align		4
.L_133:
        /*00f0*/ 	.byte	0x03, 0x19
        /*00f2*/ 	.short	0x004c


	//----- nvinfo : EIATTR_PARAM_CBANK
	.align		4
        /*00f4*/ 	.byte	0x04, 0x0a
        /*00f6*/ 	.short	(.L_135 - .L_134)
	.align		4
.L_134:
        /*00f8*/ 	.word	index@(.nv.constant0.K4)
        /*00fc*/ 	.short	0x0380
        /*00fe*/ 	.short	0x004c


	//----- nvinfo : EIATTR_SW_WAR
	.align		4
.L_135:
        /*0100*/ 	.byte	0x04, 0x36
        /*0102*/ 	.short	(.L_137 - .L_136)
.L_136:
        /*0104*/ 	.word	0x00000008
.L_137:


//--------------------- .nv.callgraph             --------------------------
	.section	.nv.callgraph,"",@"SHT_CUDA_CALLGRAPH"
	.align	4
	.sectionentsize	8
	.align		4
        /*0000*/ 	.word	0x00000000
	.align		4
        /*0004*/ 	.word	0xffffffff
	.align		4
        /*0008*/ 	.word	0x00000000
	.align		4
        /*000c*/ 	.word	0xfffffffe
	.align		4
        /*0010*/ 	.word	0x00000000
	.align		4
        /*0014*/ 	.word	0xfffffffd
	.align		4
        /*0018*/ 	.word	0x00000000
	.align		4
        /*001c*/ 	.word	0xfffffffc


//--------------------- .text.K6                  --------------------------
	.section	.text.K6,"ax",@progbits
	.align	128
        .global         K6
        .type           K6,@function
        .size           K6,(.L_x_133 - K6)
        .other          K6,@"STO_CUDA_ENTRY STV_DEFAULT"
K6:
.text.K6:
[----:B------:R-:W-:Y:S01]  /*0000*/  LDC R1, c[0x0][0x37c] ;  /* 0x0000df00ff017b82 */ /* 0x000fe20000000800 */
[----:B------:R-:W0:Y:S01]  /*0010*/  LDCU UR6, c[0x0][0x3f4] ;  /* 0x00007e80ff0677ac */ /* 0x000e220008000800 */
[----:B------:R-:W1:Y:S06]  /*0020*/  S2R R4, SR_TID.X ;  /* 0x0000000000047919 */ /* 0x000e6c0000002100 */
[----:B------:R-:W2:Y:S01]  /*0030*/  S2UR UR4, SR_CTAID.X ;  /* 0x00000000000479c3 */ /* 0x000ea20000002500 */
[----:B------:R-:W3:Y:S01]  /*0040*/  LDCU UR5, c[0x0][0x3e8] ;  /* 0x00007d00ff0577ac */ /* 0x000ee20008000800 */
[----:B0-----:R-:W0:Y:S01]  /*0050*/  I2F.U32.RP R0, UR6 ;  /* 0x0000000600007d06 */ /* 0x001e220008209000 */
[----:B------:R-:W-:-:S07]  /*0060*/  LOP3.LUT R22, RZ, UR6, RZ, 0x33, !PT ;  /* 0x00000006ff167c12 */ /* 0x000fce000f8e33ff */
[----:B0-----:R-:W0:Y:S02]  /*0070*/  MUFU.RCP R0, R0 ;  /* 0x0000000000007308 */ /* 0x001e240000001000 */
[----:B0-----:R-:W-:-:S06]  /*0080*/  IADD3 R2, PT, PT, R0, 0xffffffe, RZ ;  /* 0x0ffffffe00027810 */ /* 0x001fcc0007ffe0ff */
[----:B------:R0:W4:Y:S02]  /*0090*/  F2I.FTZ.U32.TRUNC.NTZ R3, R2 ;  /* 0x0000000200037305 */ /* 0x000124000021f000 */
[----:B0-----:R-:W-:Y:S01]  /*00a0*/  HFMA2 R2, -RZ, RZ, 0, 0 ;  /* 0x00000000ff027431 */ /* 0x001fe200000001ff */
[----:B----4-:R-:W-:-:S05]  /*00b0*/  IADD3 R5, PT, PT, RZ, -R3, RZ ;  /* 0x80000003ff057210 */ /* 0x010fca0007ffe0ff */
[----:B------:R-:W-:-:S04]  /*00c0*/  IMAD R5, R5, UR6, RZ ;  /* 0x0000000605057c24 */ /* 0x000fc8000f8e02ff */
[----:B------:R-:W-:Y:S02]  /*00d0*/  IMAD.HI.U32 R3, R3, R5, R2 ;  /* 0x0000000503037227 */ /* 0x000fe400078e0002 */
[----:B------:R-:W2:Y:S04]  /*00e0*/  LDC R2, c[0x0][0x3f8] ;  /* 0x0000fe00ff027b82 */ /* 0x000ea80000000800 */
[----:B-1----:R-:W-:-:S05]  /*00f0*/  IMAD.HI.U32 R3, R3, R4, RZ ;  /* 0x0000000403037227 */ /* 0x002fca00078e00ff */
[----:B------:R-:W-:-:S05]  /*0100*/  IADD3 R5, PT, PT, -R3, RZ, RZ ;  /* 0x000000ff03057210 */ /* 0x000fca0007ffe1ff */
[----:B------:R-:W-:-:S05]  /*0110*/  IMAD R0, R5, UR6, R4 ;  /* 0x0000000605007c24 */ /* 0x000fca000f8e0204 */
[----:B------:R-:W-:-:S13]  /*0120*/  ISETP.GE.U32.AND P1, PT, R0, UR6, PT ;  /* 0x0000000600007c0c */ /* 0x000fda000bf26070 */
[----:B------:R-:W-:Y:S01]  /*0130*/  @P1 VIADD R0, R0, -UR6 ;  /* 0x8000000600001c36 */ /* 0x000fe20008000000 */
[----:B------:R-:W-:Y:S02]  /*0140*/  @P1 IADD3 R3, PT, PT, R3, 0x1, RZ ;  /* 0x0000000103031810 */ /* 0x000fe40007ffe0ff */
[----:B------:R-:W-:Y:S02]  /*0150*/  ISETP.NE.U32.AND P1, PT, RZ, UR6, PT ;  /* 0x00000006ff007c0c */ /* 0x000fe4000bf25070 */
[----:B------:R-:W-:-:S13]  /*0160*/  ISETP.GE.U32.AND P0, PT, R0, UR6, PT ;  /* 0x0000000600007c0c */ /* 0x000fda000bf06070 */
[----:B------:R-:W-:-:S04]  /*0170*/  @P0 IADD3 R3, PT, PT, R3, 0x1, RZ ;  /* 0x0000000103030810 */ /* 0x000fc80007ffe0ff */
[----:B------:R-:W-:-:S05]  /*0180*/  SEL R25, R22, R3, !P1 ;  /* 0x0000000316197207 */ /* 0x000fca0004800000 */
[----:B--2---:R-:W-:-:S05]  /*0190*/  IMAD R25, R2, UR4, R25 ;  /* 0x0000000402197c24 */ /* 0x004fca000f8e0219 */
[----:B---3--:R-:W-:-:S13]  /*01a0*/  ISETP.GE.AND P2, PT, R25, UR5, PT ;  /* 0x0000000519007c0c */ /* 0x008fda000bf46270 */
[----:B------:R-:W-:Y:S05]  /*01b0*/  @P2 EXIT ;  /* 0x000000000000294d */ /* 0x000fea0003800000 */
[----:B------:R-:W0:Y:S01]  /*01c0*/  LDCU UR4, c[0x0][0x3f0] ;  /* 0x00007e00ff0477ac */ /* 0x000e220008000800 */
[----:B------:R-:W-:Y:S01]  /*01d0*/  IADD3 R3, PT, PT, R0, -UR6, RZ ;  /* 0x8000000600037c10 */ /* 0x000fe2000fffe0ff */
[----:B------:R-:W0:Y:S03]  /*01e0*/  LDCU UR5, c[0x0][0x3ec] ;  /* 0x00007d80ff0577ac */ /* 0x000e260008000800 */
[----:B------:R-:W-:Y:S01]  /*01f0*/  @P1 SEL R22, R3, R0, P0 ;  /* 0x0000000003161207 */ /* 0x000fe20000000000 */
[----:B0-----:R-:W-:-:S06]  /*0200*/  UIMAD UR4, UR4, UR5, URZ ;  /* 0x00000005040472a4 */ /* 0x001fcc000f8e02ff */
[----:B------:R-:W-:-:S13]  /*0210*/  ISETP.GE.AND P0, PT, R22, UR4, PT ;  /* 0x0000000416007c0c */ /* 0x000fda000bf06270 */
[----:B------:R-:W-:Y:S05]  /*0220*/  @P0 EXIT ;  /* 0x000000000000094d */ /* 0x000fea0003800000 */
[----:B------:R-:W0:Y:S01]  /*0230*/  LDC.64 R2, c[0x0][0x3d0] ;  /* 0x0000f400ff027b82 */ /* 0x000e220000000a00 */
[----:B------:R-:W1:Y:S01]  /*0240*/  LDCU.64 UR6, c[0x0][0x358] ;  /* 0x00006b00ff0677ac */ /* 0x000e620008000a00 */
[----:B0-----:R-:W-:-:S05]  /*0250*/  IMAD.WIDE R2, R25, 0x4, R2 ;  /* 0x0000000419027825 */ /* 0x001fca00078e0202 */
[----:B-1----:R0:W5:Y:S04]  /*0260*/  LDG.E.CONSTANT R24, desc[UR6][R2.64] ;  /* 0x0000000602187981 */ /* 0x002168000c1e9900 */
[----:B------:R0:W5:Y:S02]  /*0270*/  LDG.E.CONSTANT R23, desc[UR6][R2.64+0x4] ;  /* 0x0000040602177981 */ /* 0x000164000c1e9900 */
.L_x_56:
[----:B-----5:R-:W-:Y:S01]  /*0280*/  ISETP.GE.AND P0, PT, R24, R23, PT ;  /* 0x000000171800720c */ /* 0x020fe20003f06270 */
[----:B------:R-:W-:Y:S05]  /*0290*/  YIELD ;  /* 0x0000000000007946 */ /* 0x000fea0003800000 */
[-C--:B------:R-:W-:Y:S01]  /*02a0*/  LEA.HI R13, R22, R22.reuse, RZ, 0x1 ;  /* 0x00000016160d7211 */ /* 0x080fe200078f08ff */
[----:B------:R-:W-:Y:S01]  /*02b0*/  BSSY B1, `(.L_x_0) ;  /* 0x0000260000017945 */ /* 0x000fe20003800000 */
[----:B------:R-:W-:Y:S02]  /*02c0*/  LEA R12, R25, R22, 0x1 ;  /* 0x00000016190c7211 */ /* 0x000fe400078e08ff */
[----:B------:R-:W-:-:S02]  /*02d0*/  CS2R R10, SRZ ;  /* 0x00000000000a7805 */ /* 0x000fc4000001ff00 */
[----:B------:R-:W-:-:S05]  /*02e0*/  SHF.R.S32.HI R13, RZ, 0x1, R13 ;  /* 0x00000001ff0d7819 */ /* 0x000fca000001140d */
[----:B------:R-:W-:Y:S01]  /*02f0*/  IMAD.IADD R9, R25, 0x1, R13 ;  /* 0x0000000119097824 */ /* 0x000fe200078e020d */
[----:B------:R-:W-:Y:S06]  /*0300*/  @P0 BRA `(.L_x_1) ;  /* 0x0000002400680947 */ /* 0x000fec0003800000 */
[----:B------:R-:W1:Y:S01]  /*0310*/  LDC.64 R14, c[0x0][0x3b0] ;  /* 0x0000ec00ff0e7b82 */ /* 0x000e620000000a00 */
[----:B------:R-:W-:Y:S01]  /*0320*/  IADD3 R0, PT, PT, R24, -R23, RZ ;  /* 0x8000001718007210 */ /* 0x000fe20007ffe0ff */
[----:B------:R-:W-:Y:S01]  /*0330*/  BSSY B0, `(.L_x_2) ;  /* 0x0000152000007945 */ /* 0x000fe20003800000 */
[----:B------:R-:W-:Y:S02]  /*0340*/  CS2R R10, SRZ ;  /* 0x00000000000a7805 */ /* 0x000fe4000001ff00 */
[----:B------:R-:W-:Y:S02]  /*0350*/  MOV R8, R24 ;  /* 0x0000001800087202 */ /* 0x000fe40000000f00 */
[----:B------:R-:W-:Y:S01]  /*0360*/  ISETP.GT.U32.AND P0, PT, R0, -0x4, PT ;  /* 0xfffffffc0000780c */ /* 0x000fe20003f04070 */
[----:B-1----:R-:W-:-:S12]  /*0370*/  IMAD.WIDE R14, R12, 0x4, R14 ;  /* 0x000000040c0e7825 */ /* 0x002fd800078e020e */
[----:B------:R-:W-:Y:S05]  /*0380*/  @P0 BRA `(.L_x_3) ;  /* 0x0000001400300947 */ /* 0x000fea0003800000 */
[----:B------:R-:W-:Y:S01]  /*0390*/  IADD3 R0, PT, PT, -R24, R23, RZ ;  /* 0x0000001718007210 */ /* 0x000fe20007ffe1ff */
[----:B------:R-:W-:Y:S02]  /*03a0*/  HFMA2 R10, -RZ, RZ, 0, 0 ;  /* 0x00000000ff0a7431 */ /* 0x000fe400000001ff */
[----:B------:R-:W-:Y:S01]  /*03b0*/  IMAD.MOV.U32 R8, RZ, RZ, R24 ;  /* 0x000000ffff087224 */ /* 0x000fe200078e0018 */
[----:B------:R-:W-:-:S04]  /*03c0*/  LOP3.LUT R0, R0, 0xfffffffc, RZ, 0xc0, !PT ;  /* 0xfffffffc00007812 */ /* 0x000fc800078ec0ff */
[----:B------:R-:W-:-:S07]  /*03d0*/  IADD3 R7, PT, PT, -R0, RZ, RZ ;  /* 0x000000ff00077210 */ /* 0x000fce0007ffe1ff */
.L_x_32:
[----:B-1----:R-:W1:Y:S08]  /*03e0*/  LDC.64 R16, c[0x0][0x3e0] ;  /* 0x0000f800ff107b82 */ /* 0x002e700000000a00 */
[----:B------:R-:W2:Y:S08]  /*03f0*/  LDC.64 R18, c[0x0][0x3d8] ;  /* 0x0000f600ff127b82 */ /* 0x000eb00000000a00 */
[----:B------:R-:W3:Y:S01]  /*0400*/  LDC.64 R4, c[0x0][0x388] ;  /* 0x0000e200ff047b82 */ /* 0x000ee20000000a00 */
[----:B-1----:R-:W-:-:S07]  /*0410*/  IMAD.WIDE R16, R8, 0x4, R16 ;  /* 0x0000000408107825 */ /* 0x002fce00078e0210 */
[----:B0-----:R-:W0:Y:S01]  /*0420*/  LDC.64 R2, c[0x0][0x380] ;  /* 0x0000e000ff027b82 */ /* 0x001e220000000a00 */
[----:B------:R-:W4:Y:S01]  /*0430*/  LDG.E.CONSTANT R31, desc[UR6][R16.64] ;  /* 0x00000006101f7981 */ /* 0x000f22000c1e9900 */
[----:B--2---:R-:W-:-:S05]  /*0440*/  IMAD.WIDE R18, R8, 0x4, R18 ;  /* 0x0000000408127825 */ /* 0x004fca00078e0212 */
[----:B------:R-:W2:Y:S01]  /*0450*/  LDG.E.CONSTANT R0, desc[UR6][R18.64] ;  /* 0x0000000612007981 */ /* 0x000ea2000c1e9900 */
[----:B----4-:R-:W-:-:S05]  /*0460*/  IADD3 R29, PT, PT, R13, R31, RZ ;  /* 0x0000001f0d1d7210 */ /* 0x010fca0007ffe0ff */
[----:B---3--:R-:W-:-:S05]  /*0470*/  IMAD.WIDE R4, R29, 0x4, R4 ;  /* 0x000000041d047825 */ /* 0x008fca00078e0204 */
[----:B------:R-:W3:Y:S01]  /*0480*/  LDG.E R30, desc[UR6][R4.64] ;  /* 0x00000006041e7981 */ /* 0x000ee2000c1e1900 */
[----:B--2---:R-:W-:-:S05]  /*0490*/  IADD3 R21, PT, PT, R13, R0, RZ ;  /* 0x000000000d157210 */ /* 0x004fca0007ffe0ff */
[----:B0-----:R-:W-:-:S05]  /*04a0*/  IMAD.WIDE R2, R21, 0x4, R2 ;  /* 0x0000000415027825 */ /* 0x001fca00078e0202 */
[----:B------:R-:W2:Y:S01]  /*04b0*/  LDG.E R0, desc[UR6][R2.64] ;  /* 0x0000000602007981 */ /* 0x000ea2000c1e1900 */
[----:B------:R-:W-:Y:S05]  /*04c0*/  YIELD ;  /* 0x0000000000007946 */ /* 0x000fea0003800000 */
[----:B------:R-:W-:Y:S01]  /*04d0*/  BSSY.RECONVERGENT B4, `(.L_x_4) ;  /* 0x000000f000047945 */ /* 0x000fe20003800200 */
[----:B------:R-:W-:Y:S01]  /*04e0*/  LEA R31, R31, R22, 0x1 ;  /* 0x000000161f1f7211 */ /* 0x000fe200078e08ff */
[----:B---3--:R-:W0:Y:S08]  /*04f0*/  MUFU.RCP R21, R30 ;  /* 0x0000001e00157308 */ /* 0x008e300000001000 */
[----:B--2---:R-:W1:Y:S01]  /*0500*/  FCHK P0, R0, R30 ;  /* 0x0000001e00007302 */ /* 0x004e620000000000 */
[----:B0-----:R-:W-:-:S04]  /*0510*/  FFMA R6, -R30, R21, 1 ;  /* 0x3f8000001e067423 */ /* 0x001fc80000000115 */
[----:B------:R-:W-:-:S04]  /*0520*/  FFMA R21, R21, R6, R21 ;  /* 0x0000000615157223 */ /* 0x000fc80000000015 */
[----:B------:R-:W-:-:S04]  /*0530*/  FFMA R6, R0, R21, RZ ;  /* 0x0000001500067223 */ /* 0x000fc800000000ff */
[----:B------:R-:W-:-:S04]  /*0540*/  FFMA R20, -R30, R6, R0 ;  /* 0x000000061e147223 */ /* 0x000fc80000000100 */
[----:B------:R-:W-:Y:S01]  /*0550*/  FFMA R6, R21, R20, R6 ;  /* 0x0000001415067223 */ /* 0x000fe20000000006 */
[----:B-1----:R-:W-:Y:S06]  /*0560*/  @!P0 BRA `(.L_x_5) ;  /* 0x0000000000148947 */ /* 0x002fec0003800000 */
[----:B------:R-:W-:Y:S01]  /*0570*/  IMAD.MOV.U32 R2, RZ, RZ, R0 ;  /* 0x000000ffff027224 */ /* 0x000fe200078e0000 */
[----:B------:R-:W-:Y:S02]  /*0580*/  MOV R35, R30 ;  /* 0x0000001e00237202 */ /* 0x000fe40000000f00 */
[----:B------:R-:W-:-:S07]  /*0590*/  MOV R26, 0x5b0 ;  /* 0x000005b0001a7802 */ /* 0x000fce0000000f00 */
[----:B------:R-:W-:Y:S05]  /*05a0*/  CALL.REL.NOINC `($__internal_1_$__cuda_sm3x_div_rn_noftz_f32_slowpath) ;  /* 0x0000002400c47944 */ /* 0x000fea0003c00000 */
[----:B------:R-:W-:-:S07]  /*05b0*/  MOV R6, R2 ;  /* 0x0000000200067202 */ /* 0x000fce0000000f00 */
.L_x_5:
[----:B------:R-:W-:Y:S05]  /*05c0*/  BSYNC.RECONVERGENT B4 ;  /* 0x0000000000047941 */ /* 0x000fea0003800200 */
.L_x_4:
[----:B------:R-:W0:Y:S01]  /*05d0*/  LDC.64 R4, c[0x0][0x398] ;  /* 0x0000e600ff047b82 */ /* 0x000e220000000a00 */
[----:B------:R-:W2:Y:S07]  /*05e0*/  LDG.E R36, desc[UR6][R14.64] ;  /* 0x000000060e247981 */ /* 0x000eae000c1e1900 */
[----:B------:R-:W1:Y:S08]  /*05f0*/  LDC.64 R2, c[0x0][0x3a8] ;  /* 0x0000ea00ff027b82 */ /* 0x000e700000000a00 */
[----:B------:R-:W3:Y:S01]  /*0600*/  LDC.64 R20, c[0x0][0x3a0] ;  /* 0x0000e800ff147b82 */ /* 0x000ee20000000a00 */
[----:B0-----:R-:W-:-:S06]  /*0610*/  IMAD.WIDE R4, R31, 0x4, R4 ;  /* 0x000000041f047825 */ /* 0x001fcc00078e0204 */
[----:B------:R-:W2:Y:S01]  /*0620*/  LDG.E R5, desc[UR6][R4.64] ;  /* 0x0000000604057981 */ /* 0x000ea2000c1e1900 */
[----:B-1----:R-:W-:-:S05]  /*0630*/  IMAD.WIDE R2, R29, 0x4, R2 ;  /* 0x000000041d027825 */ /* 0x002fca00078e0202 */
[----:B------:R0:W5:Y:S01]  /*0640*/  LDG.E R32, desc[UR6][R2.64] ;  /* 0x0000000602207981 */ /* 0x000162000c1e1900 */
[----:B---3--:R-:W-:-:S05]  /*0650*/  IMAD.WIDE R20, R9, 0x4, R20 ;  /* 0x0000000409147825 */ /* 0x008fca00078e0214 */
[----:B------:R0:W5:Y:S01]  /*0660*/  LDG.E R33, desc[UR6][R20.64] ;  /* 0x0000000614217981 */ /* 0x000162000c1e1900 */
[----:B------:R-:W-:-:S04]  /*0670*/  IADD3 R26, PT, PT, R30, 0x1800000, RZ ;  /* 0x018000001e1a7810 */ /* 0x000fc80007ffe0ff */
[----:B------:R-:W-:-:S04]  /*0680*/  LOP3.LUT R26, R26, 0x7f800000, RZ, 0xc0, !PT ;  /* 0x7f8000001a1a7812 */ /* 0x000fc800078ec0ff */
[----:B------:R-:W-:Y:S01]  /*0690*/  ISETP.GT.U32.AND P0, PT, R26, 0x1ffffff, PT ;  /* 0x01ffffff1a00780c */ /* 0x000fe20003f04070 */
[----:B------:R-:W-:Y:S01]  /*06a0*/  BSSY.RECONVERGENT B2, `(.L_x_6) ;  /* 0x000000b000027945 */ /* 0x000fe20003800200 */
[----:B--2---:R-:W-:-:S11]  /*06b0*/  FMUL R36, R5, R36 ;  /* 0x0000002405247220 */ /* 0x004fd60000400000 */
[----:B0-----:R-:W-:Y:S05]  /*06c0*/  @P0 BRA `(.L_x_7) ;  /* 0x0000000000100947 */ /* 0x001fea0003800000 */
[----:B------:R-:W-:Y:S02]  /*06d0*/  MOV R34, R30 ;  /* 0x0000001e00227202 */ /* 0x000fe40000000f00 */
[----:B------:R-:W-:-:S07]  /*06e0*/  MOV R4, 0x700 ;  /* 0x0000070000047802 */ /* 0x000fce0000000f00 */
[----:B-----5:R-:W-:Y:S05]  /*06f0*/  CALL.REL.NOINC `($__internal_0_$__cuda_sm20_rcp_rn_f32_slowpath) ;  /* 0x00000020009c7944 */ /* 0x020fea0003c00000 */
[----:B------:R-:W-:Y:S05]  /*0700*/  BRA `(.L_x_8) ;  /* 0x0000000000107947 */ /* 0x000fea0003800000 */
.L_x_7:
[----:B------:R-:W0:Y:S02]  /*0710*/  MUFU.RCP R3, R30 ;  /* 0x0000001e00037308 */ /* 0x000e240000001000 */
[----:B0-----:R-:W-:-:S04]  /*0720*/  FFMA R2, R30, R3, -1 ;  /* 0xbf8000001e027423 */ /* 0x001fc80000000003 */
[----:B------:R-:W-:-:S04]  /*0730*/  FADD.FTZ R2, -R2, -RZ ;  /* 0x800000ff02027221 */ /* 0x000fc80000010100 */
[----:B------:R-:W-:-:S07]  /*0740*/  FFMA R26, R3, R2, R3 ;  /* 0x00000002031a7223 */ /* 0x000fce0000000003 */
.L_x_8:
[----:B------:R-:W-:Y:S05]  /*0750*/  BSYNC.RECONVERGENT B2 ;  /* 0x0000000000027941 */ /* 0x000fea0003800200 */
.L_x_6:
[----:B------:R-:W0:Y:S01]  /*0760*/  MUFU.RCP R3, R30 ;  /* 0x0000001e00037308 */ /* 0x000e220000001000 */
[----:B------:R-:W-:Y:S01]  /*0770*/  BSSY.RECONVERGENT B4, `(.L_x_9) ;  /* 0x000000e000047945 */ /* 0x000fe20003800200 */
[----:B------:R-:W-:-:S06]  /*0780*/  FMUL R36, R36, R26 ;  /* 0x0000001a24247220 */ /* 0x000fcc0000400000 */
[----:B------:R-:W1:Y:S01]  /*0790*/  FCHK P0, R5, R30 ;  /* 0x0000001e05007302 */ /* 0x000e620000000000 */
        /* <DEDUP_REMOVED lines=9> */
[----:B-----5:R-:W-:Y:S05]  /*0830*/  CALL.REL.NOINC `($__internal_1_$__cuda_sm3x_div_rn_noftz_f32_slowpath) ;  /* 0x0000002400207944 */ /* 0x020fea0003c00000 */
[----:B------:R-:W-:-:S07]  /*0840*/  MOV R35, R2 ;  /* 0x0000000200237202 */ /* 0x000fce0000000f00 */
.L_x_10:
[----:B------:R-:W-:Y:S05]  /*0850*/  BSYNC.RECONVERGENT B4 ;  /* 0x0000000000047941 */ /* 0x000fea0003800200 */
.L_x_9:
[----:B------:R-:W0:Y:S01]  /*0860*/  LDC.64 R2, c[0x0][0x390] ;  /* 0x0000e400ff027b82 */ /* 0x000e220000000a00 */
[----:B------:R-:W2:Y:S04]  /*0870*/  LDG.E.CONSTANT R4, desc[UR6][R16.64+0x4] ;  /* 0x0000040610047981 */ /* 0x000ea8000c1e9900 */
[----:B------:R-:W3:Y:S03]  /*0880*/  LDG.E.CONSTANT R28, desc[UR6][R18.64+0x4] ;  /* 0x00000406121c7981 */ /* 0x000ee6000c1e9900 */
[----:B------:R-:W1:Y:S01]  /*0890*/  LDC.64 R26, c[0x0][0x3c8] ;  /* 0x0000f200ff1a7b82 */ /* 0x000e620000000a00 */
[----:B0-----:R-:W-:-:S05]  /*08a0*/  IMAD.WIDE R2, R31, 0x4, R2 ;  /* 0x000000041f027825 */ /* 0x001fca00078e0202 */
[----:B------:R0:W4:Y:S01]  /*08b0*/  LDG.E R31, desc[UR6][R2.64] ;  /* 0x00000006021f7981 */ /* 0x000122000c1e1900 */
[----:B-----5:R-:W-:Y:S01]  /*08c0*/  FSETP.GT.AND P0, PT, R33, -R32, PT ;  /* 0x800000202100720b */ /* 0x020fe20003f04000 */
[----:B------:R-:W-:Y:S01]  /*08d0*/  HFMA2 R32, -RZ, RZ, 1.875, 0 ;  /* 0x3f800000ff207431 */ /* 0x000fe200000001ff */
[----:B0-----:R-:W0:Y:S04]  /*08e0*/  LDC.64 R2, c[0x0][0x388] ;  /* 0x0000e200ff027b82 */ /* 0x001e280000000a00 */
[----:B------:R-:W-:Y:S01]  /*08f0*/  FSEL R32, R32, 0.20000000298023223877, P0 ;  /* 0x3e4ccccd20207808 */ /* 0x000fe20000000000 */
[----:B-1----:R-:W-:Y:S01]  /*0900*/  IMAD.WIDE R26, R29, 0x4, R26 ;  /* 0x000000041d1a7825 */ /* 0x002fe200078e021a */
[----:B--2---:R-:W-:-:S03]  /*0910*/  IADD3 R30, PT, PT, R13, R4, RZ ;  /* 0x000000040d1e7210 */ /* 0x004fc60007ffe0ff */
[----:B----4-:R-:W-:-:S04]  /*0920*/  FFMA R31, -R31, R35, R36 ;  /* 0x000000231f1f7223 */ /* 0x010fc80000000124 */
[----:B------:R-:W-:-:S04]  /*0930*/  FMUL R31, R0, R31 ;  /* 0x0000001f001f7220 */ /* 0x000fc80000400000 */
[----:B------:R-:W-:Y:S01]  /*0940*/  FMUL R31, R31, R32 ;  /* 0x000000201f1f7220 */ /* 0x000fe20000400000 */
[----:B0-----:R-:W-:Y:S02]  /*0950*/  IMAD.WIDE R32, R30, 0x4, R2 ;  /* 0x000000041e207825 */ /* 0x001fe400078e0202 */
[----:B------:R-:W0:Y:S02]  /*0960*/  LDC.64 R2, c[0x0][0x380] ;  /* 0x0000e000ff027b82 */ /* 0x000e240000000a00 */
[----:B------:R1:W-:Y:S04]  /*0970*/  REDG.E.ADD.F32.FTZ.RN.STRONG.GPU desc[UR6][R26.64], R31 ;  /* 0x0000001f1a0079a6 */ /* 0x0003e8000c12f306 */
[----:B------:R-:W2:Y:S01]  /*0980*/  LDG.E R29, desc[UR6][R32.64] ;  /* 0x00000006201d7981 */ /* 0x000ea2000c1e1900 */
[----:B---3--:R-:W-:-:S04]  /*0990*/  IMAD.IADD R35, R13, 0x1, R28 ;  /* 0x000000010d237824 */ /* 0x008fc800078e021c */
[----:B0-----:R-:W-:-:S05]  /*09a0*/  IMAD.WIDE R2, R35, 0x4, R2 ;  /* 0x0000000423027825 */ /* 0x001fca00078e0202 */
[----:B------:R-:W3:Y:S01]  /*09b0*/  LDG.E R0, desc[UR6][R2.64] ;  /* 0x0000000602007981 */ /* 0x000ee2000c1e1900 */
[----:B------:R-:W-:Y:S01]  /*09c0*/  BSSY.RECONVERGENT B4, `(.L_x_11) ;  /* 0x0000011000047945 */ /* 0x000fe20003800200 */
[----:B-1----:R-:W-:Y:S01]  /*09d0*/  FADD R31, R31, R11 ;  /* 0x0000000b1f1f7221 */ /* 0x002fe20000000000 */
[----:B------:R-:W-:Y:S01]  /*09e0*/  FFMA R6, R5, R6, R10 ;  /* 0x0000000605067223 */ /* 0x000fe2000000000a */
[----:B------:R-:W-:Y:S01]  /*09f0*/  LEA R11, R4, R22, 0x1 ;  /* 0x00000016040b7211 */ /* 0x000fe200078e08ff */
[----:B--2---:R-:W0:Y:S02]  /*0a00*/  MUFU.RCP R28, R29 ;  /* 0x0000001d001c7308 */ /* 0x004e240000001000 */
[----:B0-----:R-:W-:-:S06]  /*0a10*/  FFMA R35, -R29, R28, 1 ;  /* 0x3f8000001d237423 */ /* 0x001fcc000000011c */
[----:B---3--:R-:W0:Y:S01]  /*0a20*/  FCHK P0, R0, R29 ;  /* 0x0000001d00007302 */ /* 0x008e220000000000 */
[----:B------:R-:W-:-:S04]  /*0a30*/  FFMA R35, R28, R35, R28 ;  /* 0x000000231c237223 */ /* 0x000fc8000000001c */
[----:B------:R-:W-:-:S04]  /*0a40*/  FFMA R28, R0, R35, RZ ;  /* 0x00000023001c7223 */ /* 0x000fc800000000ff */
[----:B------:R-:W-:-:S04]  /*0a50*/  FFMA R34, -R29, R28, R0 ;  /* 0x0000001c1d227223 */ /* 0x000fc80000000100 */
[----:B------:R-:W-:Y:S01]  /*0a60*/  FFMA R33, R35, R34, R28 ;  /* 0x0000002223217223 */ /* 0x000fe2000000001c */
[----:B0-----:R-:W-:Y:S06]  /*0a70*/  @!P0 BRA `(.L_x_12) ;  /* 0x0000000000148947 */ /* 0x001fec0003800000 */
[----:B------:R-:W-:Y:S02]  /*0a80*/  MOV R2, R0 ;  /* 0x0000000000027202 */ /* 0x000fe40000000f00 */
[----:B------:R-:W-:Y:S02]  /*0a90*/  MOV R35, R29 ;  /* 0x0000001d00237202 */ /* 0x000fe40000000f00 */
[----:B------:R-:W-:-:S07]  /*0aa0*/  MOV R26, 0xac0 ;  /* 0x00000ac0001a7802 */ /* 0x000fce0000000f00 */
[----:B------:R-:W-:Y:S05]  /*0ab0*/  CALL.REL.NOINC `($__internal_1_$__cuda_sm3x_div_rn_noftz_f32_slowpath) ;  /* 0x0000002000807944 */ /* 0x000fea0003c00000 */
[----:B------:R-:W-:-:S07]  /*0ac0*/  MOV R33, R2 ;  /* 0x0000000200217202 */ /* 0x000fce0000000f00 */
.L_x_12:
[----:B------:R-:W-:Y:S05]  /*0ad0*/  BSYNC.RECONVERGENT B4 ;  /* 0x0000000000047941 */ /* 0x000fea0003800200 */
.L_x_11:
[----:B------:R-:W0:Y:S01]  /*0ae0*/  LDC.64 R4, c[0x0][0x398] ;  /* 0x0000e600ff047b82 */ /* 0x000e220000000a00 */
[----:B------:R-:W2:Y:S04]  /*0af0*/  LDG.E R35, desc[UR6][R14.64] ;  /* 0x000000060e237981 */ /* 0x000ea8000c1e1900 */
[----:B------:R1:W5:Y:S03]  /*0b00*/  LDG.E R10, desc[UR6][R20.64] ;  /* 0x00000006140a7981 */ /* 0x000366000c1e1900 */
[----:B------:R-:W3:Y:S01]  /*0b10*/  LDC.64 R2, c[0x0][0x3a8] ;  /* 0x0000ea00ff027b82 */ /* 0x000ee20000000a00 */
[----:B0-----:R-:W-:-:S05]  /*0b20*/  IMAD.WIDE R26, R11, 0x4, R4 ;  /* 0x000000040b1a7825 */ /* 0x001fca00078e0204 */
[----:B------:R-:W2:Y:S01]  /*0b30*/  LDG.E R32, desc[UR6][R26.64] ;  /* 0x000000061a207981 */ /* 0x000ea2000c1e1900 */
[----:B---3--:R-:W-:-:S05]  /*0b40*/  IMAD.WIDE R2, R30, 0x4, R2 ;  /* 0x000000041e027825 */ /* 0x008fca00078e0202 */
[----:B------:R1:W5:Y:S01]  /*0b50*/  LDG.E R5, desc[UR6][R2.64] ;  /* 0x0000000602057981 */ /* 0x000362000c1e1900 */
[----:B------:R-:W-:-:S05]  /*0b60*/  VIADD R4, R29, 0x1800000 ;  /* 0x018000001d047836 */ /* 0x000fca0000000000 */
[----:B------:R-:W-:-:S04]  /*0b70*/  LOP3.LUT R4, R4, 0x7f800000, RZ, 0xc0, !PT ;  /* 0x7f80000004047812 */ /* 0x000fc800078ec0ff */
[----:B------:R-:W-:Y:S01]  /*0b80*/  ISETP.GT.U32.AND P0, PT, R4, 0x1ffffff, PT ;  /* 0x01ffffff0400780c */ /* 0x000fe20003f04070 */
[----:B------:R-:W-:Y:S01]  /*0b90*/  BSSY.RECONVERGENT B2, `(.L_x_13) ;  /* 0x000000b000027945 */ /* 0x000fe20003800200 */
[----:B--2---:R-:W-:-:S11]  /*0ba0*/  FMUL R36, R32, R35 ;  /* 0x0000002320247220 */ /* 0x004fd60000400000 */
[----:B-1----:R-:W-:Y:S05]  /*0bb0*/  @P0 BRA `(.L_x_14) ;  /* 0x0000000000100947 */ /* 0x002fea0003800000 */
[----:B------:R-:W-:Y:S02]  /*0bc0*/  MOV R34, R29 ;  /* 0x0000001d00227202 */ /* 0x000fe40000000f00 */
[----:B------:R-:W-:-:S07]  /*0bd0*/  MOV R4, 0xbf0 ;  /* 0x00000bf000047802 */ /* 0x000fce0000000f00 */
[----:B-----5:R-:W-:Y:S05]  /*0be0*/  CALL.REL.NOINC `($__internal_0_$__cuda_sm20_rcp_rn_f32_slowpath) ;  /* 0x0000001c00607944 */ /* 0x020fea0003c00000 */
[----:B------:R-:W-:Y:S05]  /*0bf0*/  BRA `(.L_x_15) ;  /* 0x0000000000107947 */ /* 0x000fea0003800000 */
.L_x_14:
[----:B------:R-:W0:Y:S02]  /*0c00*/  MUFU.RCP R26, R29 ;  /* 0x0000001d001a7308 */ /* 0x000e240000001000 */
[----:B0-----:R-:W-:-:S04]  /*0c10*/  FFMA R2, R29, R26, -1 ;  /* 0xbf8000001d027423 */ /* 0x001fc8000000001a */
[----:B------:R-:W-:-:S04]  /*0c20*/  FADD.FTZ R2, -R2, -RZ ;  /* 0x800000ff02027221 */ /* 0x000fc80000010100 */
[----:B------:R-:W-:-:S07]  /*0c30*/  FFMA R26, R26, R2, R26 ;  /* 0x000000021a1a7223 */ /* 0x000fce000000001a */
.L_x_15:
[----:B------:R-:W-:Y:S05]  /*0c40*/  BSYNC.RECONVERGENT B2 ;  /* 0x0000000000027941 */ /* 0x000fea0003800200 */
.L_x_13:
        /* <DEDUP_REMOVED lines=10> */
[----:B------:R-:W-:Y:S02]  /*0cf0*/  MOV R35, R29 ;  /* 0x0000001d00237202 */ /* 0x000fe40000000f00 */
[----:B------:R-:W-:Y:S02]  /*0d00*/  MOV R2, R32 ;  /* 0x0000002000027202 */ /* 0x000fe40000000f00 */
[----:B------:R-:W-:-:S07]  /*0d10*/  MOV R26, 0xd30 ;  /* 0x00000d30001a7802 */ /* 0x000fce0000000f00 */
[----:B-----5:R-:W-:Y:S05]  /*0d20*/  CALL.REL.NOINC `($__internal_1_$__cuda_sm3x_div_rn_noftz_f32_slowpath) ;  /* 0x0000001c00e47944 */ /* 0x020fea0003c00000 */
[----:B------:R-:W-:-:S07]  /*0d30*/  MOV R35, R2 ;  /* 0x0000000200237202 */ /* 0x000fce0000000f00 */
.L_x_17:
[----:B------:R-:W-:Y:S05]  /*0d40*/  BSYNC.RECONVERGENT B4 ;  /* 0x0000000000047941 */ /* 0x000fea0003800200 */
.L_x_16:
[----:B------:R-:W0:Y:S01]  /*0d50*/  LDC.64 R2, c[0x0][0x390] ;  /* 0x0000e400ff027b82 */ /* 0x000e220000000a00 */
[----:B------:R-:W2:Y:S04]  /*0d60*/  LDG.E.CONSTANT R29, desc[UR6][R16.64+0x8] ;  /* 0x00000806101d7981 */ /* 0x000ea8000c1e9900 */
[----:B------:R-:W3:Y:S03]  /*0d70*/  LDG.E.CONSTANT R4, desc[UR6][R18.64+0x8] ;  /* 0x0000080612047981 */ /* 0x000ee6000c1e9900 */
[----:B------:R-:W1:Y:S01]  /*0d80*/  LDC.64 R26, c[0x0][0x3c8] ;  /* 0x0000f200ff1a7b82 */ /* 0x000e620000000a00 */
[----:B0-----:R-:W-:-:S05]  /*0d90*/  IMAD.WIDE R2, R11, 0x4, R2 ;  /* 0x000000040b027825 */ /* 0x001fca00078e0202 */
[----:B------:R0:W4:Y:S02]  /*0da0*/  LDG.E R11, desc[UR6][R2.64] ;  /* 0x00000006020b7981 */ /* 0x000124000c1e1900 */
[----:B0-----:R-:W0:Y:S01]  /*0db0*/  LDC.64 R2, c[0x0][0x388] ;  /* 0x0000e200ff027b82 */ /* 0x001e220000000a00 */
[----:B-----5:R-:W-:Y:S01]  /*0dc0*/  FSETP.GT.AND P0, PT, R10, -R5, PT ;  /* 0x800000050a00720b */ /* 0x020fe20003f04000 */
[----:B------:R-:W-:-:S05]  /*0dd0*/  IMAD.MOV.U32 R10, RZ, RZ, 0x3f800000 ;  /* 0x3f800000ff0a7424 */ /* 0x000fca00078e00ff */
[----:B------:R-:W-:Y:S01]  /*0de0*/  FSEL R10, R10, 0.20000000298023223877, P0 ;  /* 0x3e4ccccd0a0a7808 */ /* 0x000fe20000000000 */
[----:B-1----:R-:W-:-:S04]  /*0df0*/  IMAD.WIDE R26, R30, 0x4, R26 ;  /* 0x000000041e1a7825 */ /* 0x002fc800078e021a */
[----:B----4-:R-:W-:-:S04]  /*0e00*/  FFMA R11, -R11, R35, R36 ;  /* 0x000000230b0b7223 */ /* 0x010fc80000000124 */
[----:B------:R-:W-:Y:S01]  /*0e10*/  FMUL R11, R0, R11 ;  /* 0x0000000b000b7220 */ /* 0x000fe20000400000 */
[----:B--2---:R-:W-:-:S05]  /*0e20*/  IADD3 R0, PT, PT, R13, R29, RZ ;  /* 0x0000001d0d007210 */ /* 0x004fca0007ffe0ff */
[----:B0-----:R-:W-:Y:S02]  /*0e30*/  IMAD.WIDE R34, R0, 0x4, R2 ;  /* 0x0000000400227825 */ /* 0x001fe400078e0202 */
[----:B------:R-:W0:Y:S02]  /*0e40*/  LDC.64 R2, c[0x0][0x380] ;  /* 0x0000e000ff027b82 */ /* 0x000e240000000a00 */
[----:B------:R-:W-:-:S05]  /*0e50*/  FMUL R11, R11, R10 ;  /* 0x0000000a0b0b7220 */ /* 0x000fca0000400000 */
[----:B------:R1:W-:Y:S04]  /*0e60*/  REDG.E.ADD.F32.FTZ.RN.STRONG.GPU desc[UR6][R26.64], R11 ;  /* 0x0000000b1a0079a6 */ /* 0x0003e8000c12f306 */
[----:B------:R-:W2:Y:S01]  /*0e70*/  LDG.E R5, desc[UR6][R34.64] ;  /* 0x0000000622057981 */ /* 0x000ea2000c1e1900 */
[----:B---3--:R-:W-:-:S05]  /*0e80*/  IADD3 R37, PT, PT, R13, R4, RZ ;  /* 0x000000040d257210 */ /* 0x008fca0007ffe0ff */
[----:B0-----:R-:W-:-:S05]  /*0e90*/  IMAD.WIDE R2, R37, 0x4, R2 ;  /* 0x0000000425027825 */ /* 0x001fca00078e0202 */
[----:B------:R-:W3:Y:S01]  /*0ea0*/  LDG.E R10, desc[UR6][R2.64] ;  /* 0x00000006020a7981 */ /* 0x000ee2000c1e1900 */
[----:B------:R-:W-:Y:S01]  /*0eb0*/  BSSY.RECONVERGENT B4, `(.L_x_18) ;  /* 0x0000011000047945 */ /* 0x000fe20003800200 */
[----:B------:R-:W-:Y:S01]  /*0ec0*/  FFMA R6, R32, R33, R6 ;  /* 0x0000002120067223 */ /* 0x000fe20000000006 */
[----:B------:R-:W-:Y:S01]  /*0ed0*/  FADD R31, R31, R11 ;  /* 0x0000000b1f1f7221 */ /* 0x000fe20000000000 */
        /* <DEDUP_REMOVED lines=8> */
[----:B01----:R-:W-:Y:S06]  /*0f60*/  @!P0 BRA `(.L_x_19) ;  /* 0x0000000000148947 */ /* 0x003fec0003800000 */
[----:B------:R-:W-:Y:S01]  /*0f70*/  MOV R2, R10 ;  /* 0x0000000a00027202 */ /* 0x000fe20000000f00 */
[----:B------:R-:W-:Y:S01]  /*0f80*/  IMAD.MOV.U32 R35, RZ, RZ, R5 ;  /* 0x000000ffff237224 */ /* 0x000fe200078e0005 */
[----:B------:R-:W-:-:S07]  /*0f90*/  MOV R26, 0xfb0 ;  /* 0x00000fb0001a7802 */ /* 0x000fce0000000f00 */
[----:B------:R-:W-:Y:S05]  /*0fa0*/  CALL.REL.NOINC `($__internal_1_$__cuda_sm3x_div_rn_noftz_f32_slowpath) ;  /* 0x0000001c00447944 */ /* 0x000fea0003c00000 */
[----:B------:R-:W-:-:S07]  /*0fb0*/  MOV R33, R2 ;  /* 0x0000000200217202 */ /* 0x000fce0000000f00 */
.L_x_19:
[----:B------:R-:W-:Y:S05]  /*0fc0*/  BSYNC.RECONVERGENT B4 ;  /* 0x0000000000047941 */ /* 0x000fea0003800200 */
.L_x_18:
        /* <DEDUP_REMOVED lines=8> */
[----:B------:R-:W-:-:S04]  /*1050*/  IADD3 R4, PT, PT, R5, 0x1800000, RZ ;  /* 0x0180000005047810 */ /* 0x000fc80007ffe0ff */
        /* <DEDUP_REMOVED lines=9> */
.L_x_21:
[----:B------:R-:W0:Y:S02]  /*10f0*/  MUFU.RCP R26, R5 ;  /* 0x00000005001a7308 */ /* 0x000e240000001000 */
[----:B0-----:R-:W-:-:S04]  /*1100*/  FFMA R2, R5, R26, -1 ;  /* 0xbf80000005027423 */ /* 0x001fc8000000001a */
[----:B------:R-:W-:-:S04]  /*1110*/  FADD.FTZ R2, -R2, -RZ ;  /* 0x800000ff02027221 */ /* 0x000fc80000010100 */
[----:B------:R-:W-:-:S07]  /*1120*/  FFMA R26, R26, R2, R26 ;  /* 0x000000021a1a7223 */ /* 0x000fce000000001a */
.L_x_22:
[----:B------:R-:W-:Y:S05]  /*1130*/  BSYNC.RECONVERGENT B2 ;  /* 0x0000000000027941 */ /* 0x000fea0003800200 */
.L_x_20:
        /* <DEDUP_REMOVED lines=10> */
[----:B------:R-:W-:Y:S01]  /*11e0*/  MOV R35, R5 ;  /* 0x0000000500237202 */ /* 0x000fe20000000f00 */
[----:B------:R-:W-:Y:S01]  /*11f0*/  IMAD.MOV.U32 R2, RZ, RZ, R32 ;  /* 0x000000ffff027224 */ /* 0x000fe200078e0020 */
[----:B------:R-:W-:-:S07]  /*1200*/  MOV R26, 0x1220 ;  /* 0x00001220001a7802 */ /* 0x000fce0000000f00 */
[----:B-----5:R-:W-:Y:S05]  /*1210*/  CALL.REL.NOINC `($__internal_1_$__cuda_sm3x_div_rn_noftz_f32_slowpath) ;  /* 0x0000001800a87944 */ /* 0x020fea0003c00000 */
[----:B------:R-:W-:-:S07]  /*1220*/  MOV R35, R2 ;  /* 0x0000000200237202 */ /* 0x000fce0000000f00 */
.L_x_24:
[----:B------:R-:W-:Y:S05]  /*1230*/  BSYNC.RECONVERGENT B4 ;  /* 0x0000000000047941 */ /* 0x000fea0003800200 */
.L_x_23:
[----:B------:R-:W0:Y:S01]  /*1240*/  LDC.64 R2, c[0x0][0x390] ;  /* 0x0000e400ff027b82 */ /* 0x000e220000000a00 */
[----:B------:R-:W2:Y:S04]  /*1250*/  LDG.E.CONSTANT R16, desc[UR6][R16.64+0xc] ;  /* 0x00000c0610107981 */ /* 0x000ea8000c1e9900 */
[----:B------:R-:W3:Y:S03]  /*1260*/  LDG.E.CONSTANT R18, desc[UR6][R18.64+0xc] ;  /* 0x00000c0612127981 */ /* 0x000ee6000c1e9900 */
[----:B------:R-:W1:Y:S01]  /*1270*/  LDC.64 R26, c[0x0][0x3c8] ;  /* 0x0000f200ff1a7b82 */ /* 0x000e620000000a00 */
[----:B0-----:R-:W-:-:S07]  /*1280*/  IMAD.WIDE R28, R29, 0x4, R2 ;  /* 0x000000041d1c7825 */ /* 0x001fce00078e0202 */
[----:B------:R-:W0:Y:S01]  /*1290*/  LDC.64 R2, c[0x0][0x388] ;  /* 0x0000e200ff027b82 */ /* 0x000e220000000a00 */
[----:B------:R-:W4:Y:S01]  /*12a0*/  LDG.E R29, desc[UR6][R28.64] ;  /* 0x000000061c1d7981 */ /* 0x000f22000c1e1900 */
[----:B-----5:R-:W-:Y:S01]  /*12b0*/  FSETP.GT.AND P0, PT, R30, -R11, PT ;  /* 0x8000000b1e00720b */ /* 0x020fe20003f04000 */
[----:B------:R-:W-:-:S05]  /*12c0*/  HFMA2 R11, -RZ, RZ, 1.875, 0 ;  /* 0x3f800000ff0b7431 */ /* 0x000fca00000001ff */
        /* <DEDUP_REMOVED lines=16> */
[----:B------:R-:W-:Y:S01]  /*13d0*/  IMAD R16, R16, 0x2, R22 ;  /* 0x0000000210107824 */ /* 0x000fe200078e0216 */
        /* <DEDUP_REMOVED lines=8> */
[----:B------:R-:W-:Y:S02]  /*1460*/  MOV R2, R0 ;  /* 0x0000000000027202 */ /* 0x000fe40000000f00 */
[----:B------:R-:W-:Y:S02]  /*1470*/  MOV R35, R11 ;  /* 0x0000000b00237202 */ /* 0x000fe40000000f00 */
[----:B------:R-:W-:-:S07]  /*1480*/  MOV R26, 0x14a0 ;  /* 0x000014a0001a7802 */ /* 0x000fce0000000f00 */
[----:B------:R-:W-:Y:S05]  /*1490*/  CALL.REL.NOINC `($__internal_1_$__cuda_sm3x_div_rn_noftz_f32_slowpath) ;  /* 0x0000001800087944 */ /* 0x000fea0003c00000 */
[----:B------:R-:W-:-:S07]  /*14a0*/  MOV R17, R2 ;  /* 0x0000000200117202 */ /* 0x000fce0000000f00 */
.L_x_26:
[----:B------:R-:W-:Y:S05]  /*14b0*/  BSYNC.RECONVERGENT B4 ;  /* 0x0000000000047941 */ /* 0x000fea0003800200 */
.L_x_25:
[----:B------:R-:W0:Y:S01]  /*14c0*/  LDC.64 R18, c[0x0][0x398] ;  /* 0x0000e600ff127b82 */ /* 0x000e220000000a00 */
[----:B------:R1:W5:Y:S07]  /*14d0*/  LDG.E R21, desc[UR6][R20.64] ;  /* 0x0000000614157981 */ /* 0x00036e000c1e1900 */
[----:B------:R-:W2:Y:S01]  /*14e0*/  LDC.64 R2, c[0x0][0x3a8] ;  /* 0x0000ea00ff027b82 */ /* 0x000ea20000000a00 */
[----:B0-----:R-:W-:Y:S02]  /*14f0*/  IMAD.WIDE R26, R16, 0x4, R18 ;  /* 0x00000004101a7825 */ /* 0x001fe400078e0212 */
[----:B------:R-:W3:Y:S04]  /*1500*/  LDG.E R19, desc[UR6][R14.64] ;  /* 0x000000060e137981 */ /* 0x000ee8000c1e1900 */
[----:B------:R-:W3:Y:S01]  /*1510*/  LDG.E R10, desc[UR6][R26.64] ;  /* 0x000000061a0a7981 */ /* 0x000ee2000c1e1900 */
[----:B--2---:R-:W-:-:S05]  /*1520*/  IMAD.WIDE R2, R5, 0x4, R2 ;  /* 0x0000000405027825 */ /* 0x004fca00078e0202 */
[----:B------:R1:W5:Y:S01]  /*1530*/  LDG.E R18, desc[UR6][R2.64] ;  /* 0x0000000602127981 */ /* 0x000362000c1e1900 */
[----:B------:R-:W-:-:S04]  /*1540*/  IADD3 R4, PT, PT, R11, 0x1800000, RZ ;  /* 0x018000000b047810 */ /* 0x000fc80007ffe0ff */
[----:B------:R-:W-:-:S04]  /*1550*/  LOP3.LUT R4, R4, 0x7f800000, RZ, 0xc0, !PT ;  /* 0x7f80000004047812 */ /* 0x000fc800078ec0ff */
[----:B------:R-:W-:Y:S01]  /*1560*/  ISETP.GT.U32.AND P0, PT, R4, 0x1ffffff, PT ;  /* 0x01ffffff0400780c */ /* 0x000fe20003f04070 */
[----:B------:R-:W-:Y:S01]  /*1570*/  BSSY.RECONVERGENT B2, `(.L_x_27) ;  /* 0x000000b000027945 */ /* 0x000fe20003800200 */
[----:B---3--:R-:W-:-:S11]  /*1580*/  FMUL R19, R10, R19 ;  /* 0x000000130a137220 */ /* 0x008fd60000400000 */
[----:B-1----:R-:W-:Y:S05]  /*1590*/  @P0 BRA `(.L_x_28) ;  /* 0x0000000000100947 */ /* 0x002fea0003800000 */
[----:B------:R-:W-:Y:S01]  /*15a0*/  IMAD.MOV.U32 R34, RZ, RZ, R11 ;  /* 0x000000ffff227224 */ /* 0x000fe200078e000b */
[----:B------:R-:W-:-:S07]  /*15b0*/  MOV R4, 0x15d0 ;  /* 0x000015d000047802 */ /* 0x000fce0000000f00 */
[----:B-----5:R-:W-:Y:S05]  /*15c0*/  CALL.REL.NOINC `($__internal_0_$__cuda_sm20_rcp_rn_f32_slowpath) ;  /* 0x0000001000e87944 */ /* 0x020fea0003c00000 */
[----:B------:R-:W-:Y:S05]  /*15d0*/  BRA `(.L_x_29) ;  /* 0x0000000000107947 */ /* 0x000fea0003800000 */
.L_x_28:
[----:B------:R-:W0:Y:S02]  /*15e0*/  MUFU.RCP R26, R11 ;  /* 0x0000000b001a7308 */ /* 0x000e240000001000 */
[----:B0-----:R-:W-:-:S04]  /*15f0*/  FFMA R2, R11, R26, -1 ;  /* 0xbf8000000b027423 */ /* 0x001fc8000000001a */
[----:B------:R-:W-:-:S04]  /*1600*/  FADD.FTZ R2, -R2, -RZ ;  /* 0x800000ff02027221 */ /* 0x000fc80000010100 */
[----:B------:R-:W-:-:S07]  /*1610*/  FFMA R26, R26, R2, R26 ;  /* 0x000000021a1a7223 */ /* 0x000fce000000001a */
.L_x_29:
[----:B------:R-:W-:Y:S05]  /*1620*/  BSYNC.RECONVERGENT B2 ;  /* 0x0000000000027941 */ /* 0x000fea0003800200 */
.L_x_27:
        /* <DEDUP_REMOVED lines=15> */
.L_x_31:
[----:B------:R-:W-:Y:S05]  /*1720*/  BSYNC.RECONVERGENT B4 ;  /* 0x0000000000047941 */ /* 0x000fea0003800200 */
.L_x_30:
[----:B------:R-:W0:Y:S02]  /*1730*/  LDC.64 R2, c[0x0][0x390] ;  /* 0x0000e400ff027b82 */ /* 0x000e240000000a00 */
[----:B0-----:R-:W-:-:S06]  /*1740*/  IMAD.WIDE R26, R16, 0x4, R2 ;  /* 0x00000004101a7825 */ /* 0x001fcc00078e0202 */
[----:B------:R-:W0:Y:S01]  /*1750*/  LDC.64 R2, c[0x0][0x3c8] ;  /* 0x0000f200ff027b82 */ /* 0x000e220000000a00 */
[----:B------:R-:W2:Y:S01]  /*1760*/  LDG.E R26, desc[UR6][R26.64] ;  /* 0x000000061a1a7981 */ /* 0x000ea2000c1e1900 */
[----:B------:R-:W-:Y:S01]  /*1770*/  HFMA2 R11, -RZ, RZ, 1.875, 0 ;  /* 0x3f800000ff0b7431 */ /* 0x000fe200000001ff */
[----:B-----5:R-:W-:Y:S01]  /*1780*/  FSETP.GT.AND P0, PT, R21, -R18, PT ;  /* 0x800000121500720b */ /* 0x020fe20003f04000 */
[----:B------:R-:W-:Y:S02]  /*1790*/  VIADD R7, R7, 0x4 ;  /* 0x0000000407077836 */ /* 0x000fe40000000000 */
[----:B------:R-:W-:Y:S01]  /*17a0*/  FFMA R10, R10, R17, R6 ;  /* 0x000000110a0a7223 */ /* 0x000fe20000000006 */
[----:B------:R-:W-:Y:S01]  /*17b0*/  IADD3 R8, PT, PT, R8, 0x4, RZ ;  /* 0x0000000408087810 */ /* 0x000fe20007ffe0ff */
[----:B0-----:R-:W-:-:S04]  /*17c0*/  IMAD.WIDE R2, R5, 0x4, R2 ;  /* 0x0000000405027825 */ /* 0x001fc800078e0202 */
[----:B--2---:R-:W-:Y:S01]  /*17d0*/  FFMA R19, -R26, R4, R19 ;  /* 0x000000041a137223 */ /* 0x004fe20000000113 */
[----:B------:R-:W-:Y:S02]  /*17e0*/  FSEL R4, R11, 0.20000000298023223877, P0 ;  /* 0x3e4ccccd0b047808 */ /* 0x000fe40000000000 */
[----:B------:R-:W-:Y:S01]  /*17f0*/  ISETP.NE.AND P0, PT, R7, RZ, PT ;  /* 0x000000ff0700720c */ /* 0x000fe20003f05270 */
[----:B------:R-:W-:-:S04]  /*1800*/  FMUL R19, R0, R19 ;  /* 0x0000001300137220 */ /* 0x000fc80000400000 */
[----:B------:R-:W-:-:S05]  /*1810*/  FMUL R4, R19, R4 ;  /* 0x0000000413047220 */ /* 0x000fca0000400000 */
[----:B------:R1:W-:Y:S01]  /*1820*/  REDG.E.ADD.F32.FTZ.RN.STRONG.GPU desc[UR6][R2.64], R4 ;  /* 0x00000004020079a6 */ /* 0x0003e2000c12f306 */
[----:B------:R-:W-:Y:S02]  /*1830*/  FADD R11, R31, R4 ;  /* 0x000000041f0b7221 */ /* 0x000fe40000000000 */
[----:B------:R-:W-:Y:S05]  /*1840*/  @P0 BRA `(.L_x_32) ;  /* 0xffffffe800e40947 */ /* 0x000fea000383ffff */
.L_x_3:
[----:B------:R-:W-:Y:S05]  /*1850*/  BSYNC B0 ;  /* 0x0000000000007941 */ /* 0x000fea0003800000 */
.L_x_2:
[----:B------:R-:W-:-:S04]  /*1860*/  IADD3 R0, PT, PT, -R24, R23, RZ ;  /* 0x0000001718007210 */ /* 0x000fc80007ffe1ff */
[----:B------:R-:W-:-:S13]  /*1870*/  LOP3.LUT P0, R0, R0, 0x3, RZ, 0xc0, !PT ;  /* 0x0000000300007812 */ /* 0x000fda000780c0ff */
[----:B------:R-:W-:Y:S05]  /*1880*/  @!P0 BRA `(.L_x_1) ;  /* 0x0000001000088947 */ /* 0x000fea0003800000 */
[----:B------:R-:W-:Y:S01]  /*1890*/  ISETP.NE.AND P0, PT, R0, 0x1, PT ;  /* 0x000000010000780c */ /* 0x000fe20003f05270 */
[----:B------:R-:W-:-:S12]  /*18a0*/  BSSY.RECONVERGENT B0, `(.L_x_33) ;  /* 0x00000a7000007945 */ /* 0x000fd80003800200 */
[----:B------:R-:W-:Y:S05]  /*18b0*/  @!P0 BRA `(.L_x_34) ;  /* 0x0000000800948947 */ /* 0x000fea0003800000 */
[----:B------:R-:W2:Y:S08]  /*18c0*/  LDC.64 R32, c[0x0][0x3e0] ;  /* 0x0000f800ff207b82 */ /* 0x000eb00000000a00 */
[----:B------:R-:W3:Y:S08]  /*18d0*/  LDC.64 R30, c[0x0][0x3d8] ;  /* 0x0000f600ff1e7b82 */ /* 0x000ef00000000a00 */
[----:B-1----:R-:W1:Y:S01]  /*18e0*/  LDC.64 R4, c[0x0][0x388] ;  /* 0x0000e200ff047b82 */ /* 0x002e620000000a00 */
[----:B--2---:R-:W-:-:S07]  /*18f0*/  IMAD.WIDE R32, R8, 0x4, R32 ;  /* 0x0000000408207825 */ /* 0x004fce00078e0220 */
[----:B0-----:R-:W0:Y:S01]  /*1900*/  LDC.64 R2, c[0x0][0x380] ;  /* 0x0000e000ff027b82 */ /* 0x001e220000000a00 */
[----:B------:R-:W2:Y:S01]  /*1910*/  LDG.E.CONSTANT R16, desc[UR6][R32.64] ;  /* 0x0000000620107981 */ /* 0x000ea2000c1e9900 */
[----:B---3--:R-:W-:-:S05]  /*1920*/  IMAD.WIDE R30, R8, 0x4, R30 ;  /* 0x00000004081e7825 */ /* 0x008fca00078e021e */
[----:B------:R-:W3:Y:S01]  /*1930*/  LDG.E.CONSTANT R0, desc[UR6][R30.64] ;  /* 0x000000061e007981 */ /* 0x000ee2000c1e9900 */
[----:B--2---:R-:W-:-:S05]  /*1940*/  IADD3 R17, PT, PT, R13, R16, RZ ;  /* 0x000000100d117210 */ /* 0x004fca0007ffe0ff */
[----:B-1----:R-:W-:-:S05]  /*1950*/  IMAD.WIDE R4, R17, 0x4, R4 ;  /* 0x0000000411047825 */ /* 0x002fca00078e0204 */
[----:B------:R-:W2:Y:S01]  /*1960*/  LDG.E R19, desc[UR6][R4.64] ;  /* 0x0000000604137981 */ /* 0x000ea2000c1e1900 */
[----:B---3--:R-:W-:-:S05]  /*1970*/  IADD3 R7, PT, PT, R13, R0, RZ ;  /* 0x000000000d077210 */ /* 0x008fca0007ffe0ff */
[----:B0-----:R-:W-:-:S05]  /*1980*/  IMAD.WIDE R2, R7, 0x4, R2 ;  /* 0x0000000407027825 */ /* 0x001fca00078e0202 */
[----:B------:R-:W3:Y:S01]  /*1990*/  LDG.E R6, desc[UR6][R2.64] ;  /* 0x0000000602067981 */ /* 0x000ee2000c1e1900 */
[----:B------:R-:W-:Y:S01]  /*19a0*/  BSSY.RECONVERGENT B4, `(.L_x_35) ;  /* 0x000000f000047945 */ /* 0x000fe20003800200 */
[----:B------:R-:W-:Y:S01]  /*19b0*/  IMAD R16, R16, 0x2, R22 ;  /* 0x0000000210107824 */ /* 0x000fe200078e0216 */
[----:B--2---:R-:W0:Y:S08]  /*19c0*/  MUFU.RCP R0, R19 ;  /* 0x0000001300007308 */ /* 0x004e300000001000 */
[----:B---3--:R-:W1:Y:S01]  /*19d0*/  FCHK P0, R6, R19 ;  /* 0x0000001306007302 */ /* 0x008e620000000000 */
        /* <DEDUP_REMOVED lines=9> */
[----:B------:R-:W-:Y:S05]  /*1a70*/  CALL.REL.NOINC `($__internal_1_$__cuda_sm3x_div_rn_noftz_f32_slowpath) ;  /* 0x0000001000907944 */ /* 0x000fea0003c00000 */
[----:B------:R-:W-:-:S07]  /*1a80*/  MOV R18, R2 ;  /* 0x0000000200127202 */ /* 0x000fce0000000f00 */
.L_x_36:
[----:B------:R-:W-:Y:S05]  /*1a90*/  BSYNC.RECONVERGENT B4 ;  /* 0x0000000000047941 */ /* 0x000fea0003800200 */
.L_x_35:
[----:B------:R-:W0:Y:S08]  /*1aa0*/  LDC.64 R4, c[0x0][0x398] ;  /* 0x0000e600ff047b82 */ /* 0x000e300000000a00 */
[----:B------:R-:W1:Y:S08]  /*1ab0*/  LDC.64 R2, c[0x0][0x3a8] ;  /* 0x0000ea00ff027b82 */ /* 0x000e700000000a00 */
[----:B------:R-:W2:Y:S01]  /*1ac0*/  LDC.64 R20, c[0x0][0x3a0] ;  /* 0x0000e800ff147b82 */ /* 0x000ea20000000a00 */
[----:B0-----:R-:W-:-:S02]  /*1ad0*/  IMAD.WIDE R26, R16, 0x4, R4 ;  /* 0x00000004101a7825 */ /* 0x001fc400078e0204 */
[----:B------:R-:W3:Y:S04]  /*1ae0*/  LDG.E R4, desc[UR6][R14.64] ;  /* 0x000000060e047981 */ /* 0x000ee8000c1e1900 */
[----:B------:R-:W3:Y:S01]  /*1af0*/  LDG.E R7, desc[UR6][R26.64] ;  /* 0x000000061a077981 */ /* 0x000ee2000c1e1900 */
[----:B-1----:R-:W-:-:S05]  /*1b00*/  IMAD.WIDE R2, R17, 0x4, R2 ;  /* 0x0000000411027825 */ /* 0x002fca00078e0202 */
[----:B------:R0:W5:Y:S01]  /*1b10*/  LDG.E R0, desc[UR6][R2.64] ;  /* 0x0000000602007981 */ /* 0x000162000c1e1900 */
[----:B--2---:R-:W-:-:S05]  /*1b20*/  IMAD.WIDE R20, R9, 0x4, R20 ;  /* 0x0000000409147825 */ /* 0x004fca00078e0214 */
[----:B------:R0:W5:Y:S01]  /*1b30*/  LDG.E R5, desc[UR6][R20.64] ;  /* 0x0000000614057981 */ /* 0x000162000c1e1900 */
[----:B------:R-:W-:-:S04]  /*1b40*/  IADD3 R28, PT, PT, R19, 0x1800000, RZ ;  /* 0x01800000131c7810 */ /* 0x000fc80007ffe0ff */
[----:B------:R-:W-:-:S04]  /*1b50*/  LOP3.LUT R28, R28, 0x7f800000, RZ, 0xc0, !PT ;  /* 0x7f8000001c1c7812 */ /* 0x000fc800078ec0ff */
[----:B------:R-:W-:Y:S01]  /*1b60*/  ISETP.GT.U32.AND P0, PT, R28, 0x1ffffff, PT ;  /* 0x01ffffff1c00780c */ /* 0x000fe20003f04070 */
[----:B------:R-:W-:Y:S01]  /*1b70*/  BSSY.RECONVERGENT B2, `(.L_x_37) ;  /* 0x000000b000027945 */ /* 0x000fe20003800200 */
[----:B---3--:R-:W-:-:S11]  /*1b80*/  FMUL R29, R7, R4 ;  /* 0x00000004071d7220 */ /* 0x008fd60000400000 */
[----:B0-----:R-:W-:Y:S05]  /*1b90*/  @P0 BRA `(.L_x_38) ;  /* 0x0000000000100947 */ /* 0x001fea0003800000 */
[----:B------:R-:W-:Y:S01]  /*1ba0*/  IMAD.MOV.U32 R34, RZ, RZ, R19 ;  /* 0x000000ffff227224 */ /* 0x000fe200078e0013 */
[----:B------:R-:W-:-:S07]  /*1bb0*/  MOV R4, 0x1bd0 ;  /* 0x00001bd000047802 */ /* 0x000fce0000000f00 */
[----:B-----5:R-:W-:Y:S05]  /*1bc0*/  CALL.REL.NOINC `($__internal_0_$__cuda_sm20_rcp_rn_f32_slowpath) ;  /* 0x0000000c00687944 */ /* 0x020fea0003c00000 */
[----:B------:R-:W-:Y:S05]  /*1bd0*/  BRA `(.L_x_39) ;  /* 0x0000000000107947 */ /* 0x000fea0003800000 */
.L_x_38:
[----:B------:R-:W0:Y:S02]  /*1be0*/  MUFU.RCP R26, R19 ;  /* 0x00000013001a7308 */ /* 0x000e240000001000 */
[----:B0-----:R-:W-:-:S04]  /*1bf0*/  FFMA R2, R19, R26, -1 ;  /* 0xbf80000013027423 */ /* 0x001fc8000000001a */
[----:B------:R-:W-:-:S04]  /*1c00*/  FADD.FTZ R2, -R2, -RZ ;  /* 0x800000ff02027221 */ /* 0x000fc80000010100 */
[----:B------:R-:W-:-:S07]  /*1c10*/  FFMA R26, R26, R2, R26 ;  /* 0x000000021a1a7223 */ /* 0x000fce000000001a */
.L_x_39:
[----:B------:R-:W-:Y:S05]  /*1c20*/  BSYNC.RECONVERGENT B2 ;  /* 0x0000000000027941 */ /* 0x000fea0003800200 */
.L_x_37:
        /* <DEDUP_REMOVED lines=15> */
.L_x_41:
[----:B------:R-:W-:Y:S05]  /*1d20*/  BSYNC.RECONVERGENT B4 ;  /* 0x0000000000047941 */ /* 0x000fea0003800200 */
.L_x_40:
[----:B------:R-:W0:Y:S01]  /*1d30*/  LDC.64 R2, c[0x0][0x390] ;  /* 0x0000e400ff027b82 */ /* 0x000e220000000a00 */
[----:B------:R-:W2:Y:S07]  /*1d40*/  LDG.E.CONSTANT R30, desc[UR6][R30.64+0x4] ;  /* 0x000004061e1e7981 */ /* 0x000eae000c1e9900 */
[----:B------:R-:W1:Y:S01]  /*1d50*/  LDC.64 R26, c[0x0][0x3c8] ;  /* 0x0000f200ff1a7b82 */ /* 0x000e620000000a00 */
[----:B0-----:R-:W-:Y:S02]  /*1d60*/  IMAD.WIDE R34, R16, 0x4, R2 ;  /* 0x0000000410227825 */ /* 0x001fe400078e0202 */
[----:B------:R-:W3:Y:S05]  /*1d70*/  LDG.E.CONSTANT R16, desc[UR6][R32.64+0x4] ;  /* 0x0000040620107981 */ /* 0x000eea000c1e9900 */
[----:B------:R-:W0:Y:S01]  /*1d80*/  LDC.64 R2, c[0x0][0x388] ;  /* 0x0000e200ff027b82 */ /* 0x000e220000000a00 */
[----:B------:R-:W4:Y:S01]  /*1d90*/  LDG.E R34, desc[UR6][R34.64] ;  /* 0x0000000622227981 */ /* 0x000f22000c1e1900 */
[----:B-----5:R-:W-:Y:S01]  /*1da0*/  FSETP.GT.AND P0, PT, R5, -R0, PT ;  /* 0x800000000500720b */ /* 0x020fe20003f04000 */
[----:B------:R-:W-:-:S02]  /*1db0*/  HFMA2 R5, -RZ, RZ, 1.875, 0 ;  /* 0x3f800000ff057431 */ /* 0x000fc400000001ff */
[----:B-1----:R-:W-:-:S03]  /*1dc0*/  IMAD.WIDE R26, R17, 0x4, R26 ;  /* 0x00000004111a7825 */ /* 0x002fc600078e021a */
[----:B------:R-:W-:Y:S01]  /*1dd0*/  FSEL R5, R5, 0.20000000298023223877, P0 ;  /* 0x3e4ccccd05057808 */ /* 0x000fe20000000000 */
[----:B---3--:R-:W-:Y:S02]  /*1de0*/  IMAD.IADD R0, R13, 0x1, R16 ;  /* 0x000000010d007824 */ /* 0x008fe400078e0210 */
[----:B----4-:R-:W-:-:S04]  /*1df0*/  FFMA R29, -R34, R4, R29 ;  /* 0x00000004221d7223 */ /* 0x010fc8000000011d */
[----:B------:R-:W-:Y:S01]  /*1e00*/  FMUL R4, R6, R29 ;  /* 0x0000001d06047220 */ /* 0x000fe20000400000 */
[----:B0-----:R-:W-:Y:S02]  /*1e10*/  IMAD.WIDE R28, R0, 0x4, R2 ;  /* 0x00000004001c7825 */ /* 0x001fe400078e0202 */
[----:B------:R-:W0:Y:S02]  /*1e20*/  LDC.64 R2, c[0x0][0x380] ;  /* 0x0000e000ff027b82 */ /* 0x000e240000000a00 */
[----:B------:R-:W-:-:S05]  /*1e30*/  FMUL R4, R4, R5 ;  /* 0x0000000504047220 */ /* 0x000fca0000400000 */
[----:B------:R1:W-:Y:S04]  /*1e40*/  REDG.E.ADD.F32.FTZ.RN.STRONG.GPU desc[UR6][R26.64], R4 ;  /* 0x000000041a0079a6 */ /* 0x0003e8000c12f306 */
[----:B------:R-:W3:Y:S01]  /*1e50*/  LDG.E R6, desc[UR6][R28.64] ;  /* 0x000000061c067981 */ /* 0x000ee2000c1e1900 */
[----:B--2---:R-:W-:-:S05]  /*1e60*/  IADD3 R5, PT, PT, R13, R30, RZ ;  /* 0x0000001e0d057210 */ /* 0x004fca0007ffe0ff */
[----:B0-----:R-:W-:-:S05]  /*1e70*/  IMAD.WIDE R2, R5, 0x4, R2 ;  /* 0x0000000405027825 */ /* 0x001fca00078e0202 */
[----:B------:R-:W2:Y:S01]  /*1e80*/  LDG.E R5, desc[UR6][R2.64] ;  /* 0x0000000602057981 */ /* 0x000ea2000c1e1900 */
[----:B------:R-:W-:Y:S01]  /*1e90*/  BSSY.RECONVERGENT B4, `(.L_x_42) ;  /* 0x0000011000047945 */ /* 0x000fe20003800200 */
[----:B------:R-:W-:Y:S01]  /*1ea0*/  FFMA R10, R7, R18, R10 ;  /* 0x00000012070a7223 */ /* 0x000fe2000000000a */
[----:B------:R-:W-:Y:S01]  /*1eb0*/  FADD R11, R11, R4 ;  /* 0x000000040b0b7221 */ /* 0x000fe20000000000 */
[----:B------:R-:W-:Y:S01]  /*1ec0*/  LEA R16, R16, R22, 0x1 ;  /* 0x0000001610107211 */ /* 0x000fe200078e08ff */
[----:B---3--:R-:W0:Y:S02]  /*1ed0*/  MUFU.RCP R17, R6 ;  /* 0x0000000600117308 */ /* 0x008e240000001000 */
[----:B0-----:R-:W-:-:S06]  /*1ee0*/  FFMA R30, -R6, R17, 1 ;  /* 0x3f800000061e7423 */ /* 0x001fcc0000000111 */
[----:B--2---:R-:W0:Y:S01]  /*1ef0*/  FCHK P0, R5, R6 ;  /* 0x0000000605007302 */ /* 0x004e220000000000 */
        /* <DEDUP_REMOVED lines=9> */
[----:B------:R-:W-:-:S07]  /*1f90*/  IMAD.MOV.U32 R17, RZ, RZ, R2 ;  /* 0x000000ffff117224 */ /* 0x000fce00078e0002 */
.L_x_43:
[----:B------:R-:W-:Y:S05]  /*1fa0*/  BSYNC.RECONVERGENT B4 ;  /* 0x0000000000047941 */ /* 0x000fea0003800200 */
.L_x_42:
        /* <DEDUP_REMOVED lines=18> */
.L_x_45:
[----:B------:R-:W0:Y:S02]  /*20d0*/  MUFU.RCP R3, R6 ;  /* 0x0000000600037308 */ /* 0x000e240000001000 */
[----:B0-----:R-:W-:-:S04]  /*20e0*/  FFMA R2, R6, R3, -1 ;  /* 0xbf80000006027423 */ /* 0x001fc80000000003 */
[----:B------:R-:W-:-:S04]  /*20f0*/  FADD.FTZ R2, -R2, -RZ ;  /* 0x800000ff02027221 */ /* 0x000fc80000010100 */
[----:B------:R-:W-:-:S07]  /*2100*/  FFMA R26, R3, R2, R3 ;  /* 0x00000002031a7223 */ /* 0x000fce0000000003 */
.L_x_46:
[----:B------:R-:W-:Y:S05]  /*2110*/  BSYNC.RECONVERGENT B2 ;  /* 0x0000000000027941 */ /* 0x000fea0003800200 */
.L_x_44:
        /* <DEDUP_REMOVED lines=14> */
[----:B------:R-:W-:-:S07]  /*2200*/  IMAD.MOV.U32 R4, RZ, RZ, R2 ;  /* 0x000000ffff047224 */ /* 0x000fce00078e0002 */
.L_x_48:
[----:B------:R-:W-:Y:S05]  /*2210*/  BSYNC.RECONVERGENT B4 ;  /* 0x0000000000047941 */ /* 0x000fea0003800200 */
.L_x_47:
[----:B------:R-:W0:Y:S02]  /*2220*/  LDC.64 R2, c[0x0][0x390] ;  /* 0x0000e400ff027b82 */ /* 0x000e240000000a00 */
[----:B0-----:R-:W-:-:S06]  /*2230*/  IMAD.WIDE R26, R16, 0x4, R2 ;  /* 0x00000004101a7825 */ /* 0x001fcc00078e0202 */
[----:B------:R-:W0:Y:S01]  /*2240*/  LDC.64 R2, c[0x0][0x3c8] ;  /* 0x0000f200ff027b82 */ /* 0x000e220000000a00 */
[----:B------:R-:W2:Y:S01]  /*2250*/  LDG.E R26, desc[UR6][R26.64] ;  /* 0x000000061a1a7981 */ /* 0x000ea2000c1e1900 */
[----:B------:R-:W-:Y:S01]  /*2260*/  HFMA2 R6, -RZ, RZ, 1.875, 0 ;  /* 0x3f800000ff067431 */ /* 0x000fe200000001ff */
[----:B-----5:R-:W-:Y:S01]  /*2270*/  FSETP.GT.AND P0, PT, R21, -R18, PT ;  /* 0x800000121500720b */ /* 0x020fe20003f04000 */
[----:B0-----:R-:W-:-:S04]  /*2280*/  IMAD.WIDE R2, R0, 0x4, R2 ;  /* 0x0000000400027825 */ /* 0x001fc800078e0202 */
[----:B--2---:R-:W-:Y:S01]  /*2290*/  FFMA R4, -R26, R4, R19 ;  /* 0x000000041a047223 */ /* 0x004fe20000000113 */
[----:B------:R-:W-:-:S03]  /*22a0*/  FSEL R19, R6, 0.20000000298023223877, P0 ;  /* 0x3e4ccccd06137808 */ /* 0x000fc60000000000 */
[----:B------:R-:W-:-:S04]  /*22b0*/  FMUL R4, R5, R4 ;  /* 0x0000000405047220 */ /* 0x000fc80000400000 */
[----:B------:R-:W-:-:S05]  /*22c0*/  FMUL R4, R4, R19 ;  /* 0x0000001304047220 */ /* 0x000fca0000400000 */
[----:B------:R2:W-:Y:S01]  /*22d0*/  REDG.E.ADD.F32.FTZ.RN.STRONG.GPU desc[UR6][R2.64], R4 ;  /* 0x00000004020079a6 */ /* 0x0005e2000c12f306 */
[----:B------:R-:W-:Y:S01]  /*22e0*/  FFMA R10, R7, R17, R10 ;  /* 0x00000011070a7223 */ /* 0x000fe2000000000a */
[----:B------:R-:W-:Y:S01]  /*22f0*/  FADD R11, R11, R4 ;  /* 0x000000040b0b7221 */ /* 0x000fe20000000000 */
[----:B------:R-:W-:-:S07]  /*2300*/  IADD3 R8, PT, PT, R8, 0x2, RZ ;  /* 0x0000000208087810 */ /* 0x000fce0007ffe0ff */
.L_x_34:
[----:B------:R-:W-:Y:S05]  /*2310*/  BSYNC.RECONVERGENT B0 ;  /* 0x0000000000007941 */ /* 0x000fea0003800200 */
.L_x_33:
[----:B------:R-:W-:-:S04]  /*2320*/  IADD3 R0, PT, PT, -R24, R23, RZ ;  /* 0x0000001718007210 */ /* 0x000fc80007ffe1ff */
[----:B------:R-:W-:-:S04]  /*2330*/  LOP3.LUT R0, R0, 0x1, RZ, 0xc0, !PT ;  /* 0x0000000100007812 */ /* 0x000fc800078ec0ff */
[----:B------:R-:W-:-:S13]  /*2340*/  ISETP.NE.U32.AND P0, PT, R0, 0x1, PT ;  /* 0x000000010000780c */ /* 0x000fda0003f05070 */
[----:B------:R-:W-:Y:S05]  /*2350*/  @P0 BRA `(.L_x_1) ;  /* 0x0000000400540947 */ /* 0x000fea0003800000 */
[----:B012---:R-:W0:Y:S08]  /*2360*/  LDC.64 R2, c[0x0][0x3e0] ;  /* 0x0000f800ff027b82 */ /* 0x007e300000000a00 */
[----:B------:R-:W1:Y:S08]  /*2370*/  LDC.64 R6, c[0x0][0x3d8] ;  /* 0x0000f600ff067b82 */ /* 0x000e700000000a00 */
[----:B------:R-:W2:Y:S01]  /*2380*/  LDC.64 R16, c[0x0][0x388] ;  /* 0x0000e200ff107b82 */ /* 0x000ea20000000a00 */
[----:B0-----:R-:W-:-:S07]  /*2390*/  IMAD.WIDE R2, R8, 0x4, R2 ;  /* 0x0000000408027825 */ /* 0x001fce00078e0202 */
[----:B------:R-:W0:Y:S01]  /*23a0*/  LDC.64 R4, c[0x0][0x380] ;  /* 0x0000e000ff047b82 */ /* 0x000e220000000a00 */
[----:B------:R-:W3:Y:S01]  /*23b0*/  LDG.E.CONSTANT R2, desc[UR6][R2.64] ;  /* 0x0000000602027981 */ /* 0x000ee2000c1e9900 */
[----:B-1----:R-:W-:-:S06]  /*23c0*/  IMAD.WIDE R6, R8, 0x4, R6 ;  /* 0x0000000408067825 */ /* 0x002fcc00078e0206 */
[----:B------:R-:W4:Y:S01]  /*23d0*/  LDG.E.CONSTANT R6, desc[UR6][R6.64] ;  /* 0x0000000606067981 */ /* 0x000f22000c1e9900 */
[----:B---3--:R-:W-:-:S05]  /*23e0*/  IADD3 R0, PT, PT, R13, R2, RZ ;  /* 0x000000020d007210 */ /* 0x008fca0007ffe0ff */
[----:B--2---:R-:W-:-:S05]  /*23f0*/  IMAD.WIDE R16, R0, 0x4, R16 ;  /* 0x0000000400107825 */ /* 0x004fca00078e0210 */
[----:B------:R-:W2:Y:S01]  /*2400*/  LDG.E R8, desc[UR6][R16.64] ;  /* 0x0000000610087981 */ /* 0x000ea2000c1e1900 */
[----:B----4-:R-:W-:-:S04]  /*2410*/  IMAD.IADD R13, R13, 0x1, R6 ;  /* 0x000000010d0d7824 */ /* 0x010fc800078e0206 */
[----:B0-----:R-:W-:-:S06]  /*2420*/  IMAD.WIDE R4, R13, 0x4, R4 ;  /* 0x000000040d047825 */ /* 0x001fcc00078e0204 */
[----:B------:R-:W3:Y:S01]  /*2430*/  LDG.E R5, desc[UR6][R4.64] ;  /* 0x0000000604057981 */ /* 0x000ee2000c1e1900 */
[----:B------:R-:W-:Y:S01]  /*2440*/  BSSY.RECONVERGENT B0, `(.L_x_49) ;  /* 0x000000f000007945 */ /* 0x000fe20003800200 */
[----:B------:R-:W-:Y:S01]  /*2450*/  LEA R6, R2, R22, 0x1 ;  /* 0x0000001602067211 */ /* 0x000fe200078e08ff */
        /* <DEDUP_REMOVED lines=13> */
.L_x_50:
[----:B------:R-:W-:Y:S05]  /*2530*/  BSYNC.RECONVERGENT B0 ;  /* 0x0000000000007941 */ /* 0x000fea0003800200 */
.L_x_49:
[----:B------:R-:W0:Y:S01]  /*2540*/  LDC.64 R20, c[0x0][0x398] ;  /* 0x0000e600ff147b82 */ /* 0x000e220000000a00 */
[----:B------:R-:W2:Y:S07]  /*2550*/  LDG.E R14, desc[UR6][R14.64] ;  /* 0x000000060e0e7981 */ /* 0x000eae000c1e1900 */
[----:B------:R-:W1:Y:S08]  /*2560*/  LDC.64 R2, c[0x0][0x3a0] ;  /* 0x0000e800ff027b82 */ /* 0x000e700000000a00 */
[----:B------:R-:W3:Y:S01]  /*2570*/  LDC.64 R18, c[0x0][0x3a8] ;  /* 0x0000ea00ff127b82 */ /* 0x000ee20000000a00 */
[----:B0-----:R-:W-:-:S05]  /*2580*/  IMAD.WIDE R20, R6, 0x4, R20 ;  /* 0x0000000406147825 */ /* 0x001fca00078e0214 */
[----:B------:R-:W2:Y:S01]  /*2590*/  LDG.E R17, desc[UR6][R20.64] ;  /* 0x0000000614117981 */ /* 0x000ea2000c1e1900 */
[----:B-1----:R-:W-:-:S05]  /*25a0*/  IMAD.WIDE R26, R9, 0x4, R2 ;  /* 0x00000004091a7825 */ /* 0x002fca00078e0202 */
[----:B------:R0:W5:Y:S01]  /*25b0*/  LDG.E R16, desc[UR6][R26.64] ;  /* 0x000000061a107981 */ /* 0x000162000c1e1900 */
[----:B---3--:R-:W-:-:S05]  /*25c0*/  IMAD.WIDE R2, R0, 0x4, R18 ;  /* 0x0000000400027825 */ /* 0x008fca00078e0212 */
[----:B------:R0:W5:Y:S01]  /*25d0*/  LDG.E R13, desc[UR6][R2.64] ;  /* 0x00000006020d7981 */ /* 0x000162000c1e1900 */
[----:B------:R-:W-:-:S05]  /*25e0*/  VIADD R4, R8, 0x1800000 ;  /* 0x0180000008047836 */ /* 0x000fca0000000000 */
        /* <DEDUP_REMOVED lines=9> */
.L_x_52:
[----:B------:R-:W0:Y:S02]  /*2680*/  MUFU.RCP R3, R8 ;  /* 0x0000000800037308 */ /* 0x000e240000001000 */
[----:B0-----:R-:W-:-:S04]  /*2690*/  FFMA R2, R8, R3, -1 ;  /* 0xbf80000008027423 */ /* 0x001fc80000000003 */
[----:B------:R-:W-:-:S04]  /*26a0*/  FADD.FTZ R2, -R2, -RZ ;  /* 0x800000ff02027221 */ /* 0x000fc80000010100 */
[----:B------:R-:W-:-:S07]  /*26b0*/  FFMA R26, R3, R2, R3 ;  /* 0x00000002031a7223 */ /* 0x000fce0000000003 */
.L_x_53:
[----:B------:R-:W-:Y:S05]  /*26c0*/  BSYNC.RECONVERGENT B0 ;  /* 0x0000000000007941 */ /* 0x000fea0003800200 */
.L_x_51:
        /* <DEDUP_REMOVED lines=15> */
.L_x_55:
[----:B------:R-:W-:Y:S05]  /*27c0*/  BSYNC.RECONVERGENT B0 ;  /* 0x0000000000007941 */ /* 0x000fea0003800200 */
.L_x_54:
[----:B------:R-:W0:Y:S08]  /*27d0*/  LDC.64 R18, c[0x0][0x390] ;  /* 0x0000e400ff127b82 */ /* 0x000e300000000a00 */
[----:B------:R-:W1:Y:S01]  /*27e0*/  LDC.64 R2, c[0x0][0x3c8] ;  /* 0x0000f200ff027b82 */ /* 0x000e620000000a00 */
[----:B0-----:R-:W-:-:S06]  /*27f0*/  IMAD.WIDE R18, R6, 0x4, R18 ;  /* 0x0000000406127825 */ /* 0x001fcc00078e0212 */
[----:B------:R-:W2:Y:S01]  /*2800*/  LDG.E R19, desc[UR6][R18.64] ;  /* 0x0000000612137981 */ /* 0x000ea2000c1e1900 */
[----:B-----5:R-:W-:Y:S01]  /*2810*/  FSETP.GT.AND P0, PT, R16, -R13, PT ;  /* 0x8000000d1000720b */ /* 0x020fe20003f04000 */
[----:B------:R-:W-:Y:S02]  /*2820*/  IMAD.MOV.U32 R13, RZ, RZ, 0x3f800000 ;  /* 0x3f800000ff0d7424 */ /* 0x000fe400078e00ff */
[----:B-1----:R-:W-:-:S03]  /*2830*/  IMAD.WIDE R2, R0, 0x4, R2 ;  /* 0x0000000400027825 */ /* 0x002fc600078e0202 */
[----:B------:R-:W-:Y:S01]  /*2840*/  FSEL R13, R13, 0.20000000298023223877, P0 ;  /* 0x3e4ccccd0d0d7808 */ /* 0x000fe20000000000 */
[----:B--2---:R-:W-:-:S04]  /*2850*/  FFMA R14, -R19, R15, R14 ;  /* 0x0000000f130e7223 */ /* 0x004fc8000000010e */
[----:B------:R-:W-:-:S04]  /*2860*/  FMUL R14, R5, R14 ;  /* 0x0000000e050e7220 */ /* 0x000fc80000400000 */
[----:B------:R-:W-:-:S05]  /*2870*/  FMUL R13, R14, R13 ;  /* 0x0000000d0e0d7220 */ /* 0x000fca0000400000 */
[----:B------:R3:W-:Y:S01]  /*2880*/  REDG.E.ADD.F32.FTZ.RN.STRONG.GPU desc[UR6][R2.64], R13 ;  /* 0x0000000d020079a6 */ /* 0x0007e2000c12f306 */
[----:B------:R-:W-:Y:S01]  /*2890*/  FFMA R10, R17, R7, R10 ;  /* 0x00000007110a7223 */ /* 0x000fe2000000000a */
[----:B------:R-:W-:-:S07]  /*28a0*/  FADD R11, R11, R13 ;  /* 0x0000000d0b0b7221 */ /* 0x000fce0000000000 */
.L_x_1:
[----:B------:R-:W-:Y:S05]  /*28b0*/  BSYNC B1 ;  /* 0x0000000000017941 */ /* 0x000fea0003800000 */
.L_x_0:
[----:B0123--:R-:W0:Y:S08]  /*28c0*/  LDC.64 R2, c[0x0][0x3c0] ;  /* 0x0000f000ff027b82 */ /* 0x00fe300000000a00 */
[----:B------:R-:W1:Y:S01]  /*28d0*/  LDC.64 R4, c[0x0][0x3b8] ;  /* 0x0000ee00ff047b82 */ /* 0x000e620000000a00 */
[----:B------:R-:W2:Y:S01]  /*28e0*/  LDCU UR5, c[0x0][0x360] ;  /* 0x00006c00ff0577ac */ /* 0x000ea20008000800 */
[----:B0-----:R-:W-:-:S04]  /*28f0*/  IMAD.WIDE R2, R9, 0x4, R2 ;  /* 0x0000000409027825 */ /* 0x001fc800078e0202 */
[----:B-1----:R-:W-:Y:S01]  /*2900*/  IMAD.WIDE R12, R12, 0x4, R4 ;  /* 0x000000040c0c7825 */ /* 0x002fe200078e0204 */
[----:B------:R1:W-:Y:S01]  /*2910*/  REDG.E.ADD.F32.FTZ.RN.STRONG.GPU desc[UR6][R2.64], R11 ;  /* 0x0000000b020079a6 */ /* 0x0003e2000c12f306 */
[----:B--2---:R-:W-:-:S03]  /*2920*/  IADD3 R22, PT, PT, R22, UR5, RZ ;  /* 0x0000000516167c10 */ /* 0x004fc6000fffe0ff */
[----:B------:R1:W-:Y:S01]  /*2930*/  STG.E desc[UR6][R12.64], R10 ;  /* 0x0000000a0c007986 */ /* 0x0003e2000c101906 */
[----:B------:R-:W-:-:S13]  /*2940*/  ISETP.GE.AND P0, PT, R22, UR4, PT ;  /* 0x0000000416007c0c */ /* 0x000fda000bf06270 */
[----:B-1----:R-:W-:Y:S05]  /*2950*/  @!P0 BRA `(.L_x_56) ;  /* 0xffffffd800488947 */ /* 0x002fea000383ffff */
[----:B------:R-:W-:Y:S05]  /*2960*/  EXIT ;  /* 0x000000000000794d */ /* 0x000fea0003800000 */
        .weak           $__internal_0_$__cuda_sm20_rcp_rn_f32_slowpath
        .type           $__internal_0_$__cuda_sm20_rcp_rn_f32_slowpath,@function
        .size           $__internal_0_$__cuda_sm20_rcp_rn_f32_slowpath,($__internal_1_$__cuda_sm3x_div_rn_noftz_f32_slowpath - $__internal_0_$__cuda_sm20_rcp_rn_f32_slowpath)
$__internal_0_$__cuda_sm20_rcp_rn_f32_slowpath:
[----:B------:R-:W-:Y:S01]  /*2970*/  SHF.L.U32 R3, R34, 0x1, RZ ;  /* 0x0000000122037819 */ /* 0x000fe200000006ff */
[----:B------:R-:W-:Y:S03]  /*2980*/  BSSY.RECONVERGENT B3, `(.L_x_57) ;  /* 0x0000030000037945 */ /* 0x000fe60003800200 */
[----:B------:R-:W-:-:S04]  /*2990*/  SHF.R.U32.HI R3, RZ, 0x18, R3 ;  /* 0x00000018ff037819 */ /* 0x000fc80000011603 */
[----:B------:R-:W-:-:S13]  /*29a0*/  ISETP.NE.U32.AND P0, PT, R3, RZ, PT ;  /* 0x000000ff0300720c */ /* 0x000fda0003f05070 */
[----:B------:R-:W-:Y:S05]  /*29b0*/  @P0 BRA `(.L_x_58) ;  /* 0x0000000000280947 */ /* 0x000fea0003800000 */
[----:B------:R-:W-:-:S04]  /*29c0*/  SHF.L.U32 R2, R34, 0x1, RZ ;  /* 0x0000000122027819 */ /* 0x000fc800000006ff */
[----:B------:R-:W-:-:S13]  /*29d0*/  ISETP.NE.AND P0, PT, R2, RZ, PT ;  /* 0x000000ff0200720c */ /* 0x000fda0003f05270 */
[----:B------:R-:W-:Y:S01]  /*29e0*/  @P0 FFMA R3, R34, 1.84467440737095516160e+19, RZ ;  /* 0x5f80000022030823 */ /* 0x000fe200000000ff */
[----:B------:R-:W-:Y:S08]  /*29f0*/  @!P0 MUFU.RCP R26, R34 ;  /* 0x00000022001a8308 */ /* 0x000ff00000001000 */
[----:B------:R-:W0:Y:S02]  /*2a00*/  @P0 MUFU.RCP R2, R3 ;  /* 0x0000000300020308 */ /* 0x000e240000001000 */
[----:B0-----:R-:W-:-:S04]  /*2a10*/  @P0 FFMA R27, R3, R2, -1 ;  /* 0xbf800000031b0423 */ /* 0x001fc80000000002 */
[----:B------:R-:W-:-:S04]  /*2a20*/  @P0 FADD.FTZ R27, -R27, -RZ ;  /* 0x800000ff1b1b0221 */ /* 0x000fc80000010100 */
[----:B------:R-:W-:-:S04]  /*2a30*/  @P0 FFMA R27, R2, R27, R2 ;  /* 0x0000001b021b0223 */ /* 0x000fc80000000002 */
[----:B------:R-:W-:Y:S01]  /*2a40*/  @P0 FFMA R26, R27, 1.84467440737095516160e+19, RZ ;  /* 0x5f8000001b1a0823 */ /* 0x000fe200000000ff */
[----:B------:R-:W-:Y:S06]  /*2a50*/  BRA `(.L_x_59) ;  /* 0x0000000000887947 */ /* 0x000fec0003800000 */
.L_x_58:
[----:B------:R-:W-:-:S04]  /*2a60*/  IADD3 R2, PT, PT, R3, -0xfd, RZ ;  /* 0xffffff0303027810 */ /* 0x000fc80007ffe0ff */
[----:B------:R-:W-:-:S13]  /*2a70*/  ISETP.GT.U32.AND P0, PT, R2, 0x1, PT ;  /* 0x000000010200780c */ /* 0x000fda0003f04070 */
[----:B------:R-:W-:Y:S05]  /*2a80*/  @P0 BRA `(.L_x_60) ;  /* 0x0000000000780947 */ /* 0x000fea0003800000 */
[----:B------:R-:W-:Y:S01]  /*2a90*/  LOP3.LUT R37, R34, 0x7fffff, RZ, 0xc0, !PT ;  /* 0x007fffff22257812 */ /* 0x000fe200078ec0ff */
[----:B------:R-:W-:Y:S01]  /*2aa0*/  HFMA2 R35, -RZ, RZ, 0, 1.78813934326171875e-07 ;  /* 0x00000003ff237431 */ /* 0x000fe200000001ff */
[----:B------:R-:W-:Y:S02]  /*2ab0*/  IADD3 R3, PT, PT, R3, -0xfc, RZ ;  /* 0xffffff0403037810 */ /* 0x000fe40007ffe0ff */
[----:B------:R-:W-:-:S04]  /*2ac0*/  LOP3.LUT R37, R37, 0x3f800000, RZ, 0xfc, !PT ;  /* 0x3f80000025257812 */ /* 0x000fc800078efcff */
[----:B------:R-:W0:Y:S01]  /*2ad0*/  MUFU.RCP R28, R37 ;  /* 0x00000025001c7308 */ /* 0x000e220000001000 */
[----:B------:R-:W-:Y:S01]  /*2ae0*/  SHF.L.U32 R35, R35, R2, RZ ;  /* 0x0000000223237219 */ /* 0x000fe200000006ff */
[----:B0-----:R-:W-:-:S04]  /*2af0*/  FFMA R27, R37, R28, -1 ;  /* 0xbf800000251b7423 */ /* 0x001fc8000000001c */
[----:B------:R-:W-:-:S04]  /*2b00*/  FADD.FTZ R27, -R27, -RZ ;  /* 0x800000ff1b1b7221 */ /* 0x000fc80000010100 */
[CCC-:B------:R-:W-:Y:S01]  /*2b10*/  FFMA.RM R26, R28.reuse, R27.reuse, R28.reuse ;  /* 0x0000001b1c1a7223 */ /* 0x1c0fe2000000401c */
[----:B------:R-:W-:-:S04]  /*2b20*/  FFMA.RP R27, R28, R27, R28 ;  /* 0x0000001b1c1b7223 */ /* 0x000fc8000000801c */
[C---:B------:R-:W-:Y:S02]  /*2b30*/  LOP3.LUT R28, R26.reuse, 0x7fffff, RZ, 0xc0, !PT ;  /* 0x007fffff1a1c7812 */ /* 0x040fe400078ec0ff */
[----:B------:R-:W-:Y:S02]  /*2b40*/  FSETP.NEU.FTZ.AND P0, PT, R26, R27, PT ;  /* 0x0000001b1a00720b */ /* 0x000fe40003f1d000 */
[----:B------:R-:W-:Y:S02]  /*2b50*/  LOP3.LUT R28, R28, 0x800000, RZ, 0xfc, !PT ;  /* 0x008000001c1c7812 */ /* 0x000fe400078efcff */
[----:B------:R-:W-:Y:S02]  /*2b60*/  SEL R27, RZ, 0xffffffff, !P0 ;  /* 0xffffffffff1b7807 */ /* 0x000fe40004000000 */
[----:B------:R-:W-:Y:S02]  /*2b70*/  LOP3.LUT R35, R35, R28, RZ, 0xc0, !PT ;  /* 0x0000001c23237212 */ /* 0x000fe400078ec0ff */
[----:B------:R-:W-:Y:S01]  /*2b80*/  SHF.R.U32.HI R3, RZ, R3, R28 ;  /* 0x00000003ff037219 */ /* 0x000fe2000001161c */
[----:B------:R-:W-:Y:S01]  /*2b90*/  IMAD.MOV R27, RZ, RZ, -R27 ;  /* 0x000000ffff1b7224 */ /* 0x000fe200078e0a1b */
[----:B------:R-:W-:-:S04]  /*2ba0*/  SHF.R.U32.HI R26, RZ, R2, R35 ;  /* 0x00000002ff1a7219 */ /* 0x000fc80000011623 */
[----:B------:R-:W-:Y:S02]  /*2bb0*/  LOP3.LUT P1, RZ, R27, R2, R28, 0xf8, !PT ;  /* 0x000000021bff7212 */ /* 0x000fe4000782f81c */
[C---:B------:R-:W-:Y:S02]  /*2bc0*/  LOP3.LUT P0, RZ, R26.reuse, 0x1, RZ, 0xc0, !PT ;  /* 0x000000011aff7812 */ /* 0x040fe4000780c0ff */
[----:B------:R-:W-:-:S04]  /*2bd0*/  LOP3.LUT P2, RZ, R26, 0x2, RZ, 0xc0, !PT ;  /* 0x000000021aff7812 */ /* 0x000fc8000784c0ff */
[----:B------:R-:W-:Y:S02]  /*2be0*/  PLOP3.LUT P0, PT, P0, P1, P2, 0xe0, 0x0 ;  /* 0x000000000000781c */ /* 0x000fe40000703c20 */
[----:B------:R-:W-:Y:S02]  /*2bf0*/  LOP3.LUT P1, RZ, R34, 0x7fffff, RZ, 0xc0, !PT ;  /* 0x007fffff22ff7812 */ /* 0x000fe4000782c0ff */
[----:B------:R-:W-:-:S04]  /*2c00*/  SEL R2, RZ, 0x1, !P0 ;  /* 0x00000001ff027807 */ /* 0x000fc80004000000 */
[----:B------:R-:W-:-:S04]  /*2c10*/  IADD3 R2, PT, PT, -R2, RZ, RZ ;  /* 0x000000ff02027210 */ /* 0x000fc80007ffe1ff */
[----:B------:R-:W-:-:S13]  /*2c20*/  ISETP.GE.AND P0, PT, R2, RZ, PT ;  /* 0x000000ff0200720c */ /* 0x000fda0003f06270 */
[----:B------:R-:W-:-:S04]  /*2c30*/  @!P0 IADD3 R3, PT, PT, R3, 0x1, RZ ;  /* 0x0000000103038810 */ /* 0x000fc80007ffe0ff */
[----:B------:R-:W-:-:S04]  /*2c40*/  @!P1 SHF.L.U32 R3, R3, 0x1, RZ ;  /* 0x0000000103039819 */ /* 0x000fc800000006ff */
[----:B------:R-:W-:Y:S01]  /*2c50*/  LOP3.LUT R26, R3, 0x80000000, R34, 0xf8, !PT ;  /* 0x80000000031a7812 */ /* 0x000fe200078ef822 */
[----:B------:R-:W-:Y:S06]  /*2c60*/  BRA `(.L_x_59) ;  /* 0x0000000000047947 */ /* 0x000fec0003800000 */
.L_x_60:
[----:B------:R0:W1:Y:S02]  /*2c70*/  MUFU.RCP R26, R34 ;  /* 0x00000022001a7308 */ /* 0x0000640000001000 */
.L_x_59:
[----:B------:R-:W-:Y:S05]  /*2c80*/  BSYNC.RECONVERGENT B3 ;  /* 0x0000000000037941 */ /* 0x000fea0003800200 */
.L_x_57:
[----:B------:R-:W-:Y:S01]  /*2c90*/  MOV R2, R4 ;  /* 0x0000000400027202 */ /* 0x000fe20000000f00 */
[----:B------:R-:W-:-:S04]  /*2ca0*/  IMAD.MOV.U32 R3, RZ, RZ, 0x0 ;  /* 0x00000000ff037424 */ /* 0x000fc800078e00ff */
[----:B01----:R-:W-:Y:S05]  /*2cb0*/  RET.REL.NODEC R2 `(K6) ;  /* 0xffffffd002d07950 */ /* 0x003fea0003c3ffff */
        .weak           $__internal_1_$__cuda_sm3x_div_rn_noftz_f32_slowpath
        .type           $__internal_1_$__cuda_sm3x_div_rn_noftz_f32_slowpath,@function
        .size           $__internal_1_$__cuda_sm3x_div_rn_noftz_f32_slowpath,(.L_x_133 - $__internal_1_$__cuda_sm3x_div_rn_noftz_f32_slowpath)
$__internal_1_$__cuda_sm3x_div_rn_noftz_f32_slowpath:
[----:B------:R-:W-:Y:S01]  /*2cc0*/  SHF.R.U32.HI R28, RZ, 0x17, R35 ;  /* 0x00000017ff1c7819 */ /* 0x000fe20000011623 */
[----:B------:R-:W-:Y:S01]  /*2cd0*/  BSSY.RECONVERGENT B2, `(.L_x_61) ;  /* 0x0000063000027945 */ /* 0x000fe20003800200 */
[----:B------:R-:W-:Y:S02]  /*2ce0*/  SHF.R.U32.HI R3, RZ, 0x17, R2 ;  /* 0x00000017ff037819 */ /* 0x000fe40000011602 */
[----:B------:R-:W-:Y:S02]  /*2cf0*/  LOP3.LUT R28, R28, 0xff, RZ, 0xc0, !PT ;  /* 0x000000ff1c1c7812 */ /* 0x000fe400078ec0ff */
[----:B------:R-:W-:Y:S02]  /*2d00*/  LOP3.LUT R3, R3, 0xff, RZ, 0xc0, !PT ;  /* 0x000000ff03037812 */ /* 0x000fe400078ec0ff */
[----:B------:R-:W-:Y:S02]  /*2d10*/  IADD3 R4, PT, PT, R28, -0x1, RZ ;  /* 0xffffffff1c047810 */ /* 0x000fe40007ffe0ff */
[----:B------:R-:W-:-:S02]  /*2d20*/  IADD3 R34, PT, PT, R3, -0x1, RZ ;  /* 0xffffffff03227810 */ /* 0x000fc40007ffe0ff */
[----:B------:R-:W-:-:S04]  /*2d30*/  ISETP.GT.U32.AND P0, PT, R4, 0xfd, PT ;  /* 0x000000fd0400780c */ /* 0x000fc80003f04070 */
[----:B------:R-:W-:-:S13]  /*2d40*/  ISETP.GT.U32.OR P0, PT, R34, 0xfd, P0 ;  /* 0x000000fd2200780c */ /* 0x000fda0000704470 */
[----:B------:R-:W-:Y:S01]  /*2d50*/  @!P0 MOV R27, RZ ;  /* 0x000000ff001b8202 */ /* 0x000fe20000000f00 */
[----:B------:R-:W-:Y:S06]  /*2d60*/  @!P0 BRA `(.L_x_62) ;  /* 0x00000000005c8947 */ /* 0x000fec0003800000 */
[----:B------:R-:W-:Y:S02]  /*2d70*/  FSETP.GTU.FTZ.AND P0, PT, |R2|, +INF , PT ;  /* 0x7f8000000200780b */ /* 0x000fe40003f1c200 */
[----:B------:R-:W-:-:S04]  /*2d80*/  FSETP.GTU.FTZ.AND P1, PT, |R35|, +INF , PT ;  /* 0x7f8000002300780b */ /* 0x000fc80003f3c200 */
[----:B------:R-:W-:-:S13]  /*2d90*/  PLOP3.LUT P0, PT, P0, P1, PT, 0xf8, 0x8f ;  /* 0x00000000008f781c */ /* 0x000fda0000703f70 */
[----:B------:R-:W-:Y:S05]  /*2da0*/  @P0 BRA `(.L_x_63) ;  /* 0x0000000400500947 */ /* 0x000fea0003800000 */
[----:B------:R-:W-:-:S13]  /*2db0*/  LOP3.LUT P0, RZ, R35, 0x7fffffff, R2, 0xc8, !PT ;  /* 0x7fffffff23ff7812 */ /* 0x000fda000780c802 */
[----:B------:R-:W-:Y:S05]  /*2dc0*/  @!P0 BRA `(.L_x_64) ;  /* 0x0000000400408947 */ /* 0x000fea0003800000 */
[C---:B------:R-:W-:Y:S02]  /*2dd0*/  FSETP.NEU.FTZ.AND P2, PT, |R2|.reuse, +INF , PT ;  /* 0x7f8000000200780b */ /* 0x040fe40003f5d200 */
[----:B------:R-:W-:Y:S02]  /*2de0*/  FSETP.NEU.FTZ.AND P1, PT, |R35|, +INF , PT ;  /* 0x7f8000002300780b */ /* 0x000fe40003f3d200 */
[----:B------:R-:W-:-:S11]  /*2df0*/  FSETP.NEU.FTZ.AND P0, PT, |R2|, +INF , PT ;  /* 0x7f8000000200780b */ /* 0x000fd60003f1d200 */
[----:B------:R-:W-:Y:S05]  /*2e00*/  @!P1 BRA !P2, `(.L_x_64) ;  /* 0x0000000400309947 */ /* 0x000fea0005000000 */
[----:B------:R-:W-:-:S04]  /*2e10*/  LOP3.LUT P2, RZ, R2, 0x7fffffff, RZ, 0xc0, !PT ;  /* 0x7fffffff02ff7812 */ /* 0x000fc8000784c0ff */
[----:B------:R-:W-:-:S13]  /*2e20*/  PLOP3.LUT P1, PT, P1, P2, PT, 0x2f, 0xf2 ;  /* 0x0000000000f2781c */ /* 0x000fda0000f24577 */
[----:B------:R-:W-:Y:S05]  /*2e30*/  @P1 BRA `(.L_x_65) ;  /* 0x00000004001c1947 */ /* 0x000fea0003800000 */
[----:B------:R-:W-:-:S04]  /*2e40*/  LOP3.LUT P1, RZ, R35, 0x7fffffff, RZ, 0xc0, !PT ;  /* 0x7fffffff23ff7812 */ /* 0x000fc8000782c0ff */
[----:B------:R-:W-:-:S13]  /*2e50*/  PLOP3.LUT P0, PT, P0, P1, PT, 0x2f, 0xf2 ;  /* 0x0000000000f2781c */ /* 0x000fda0000702577 */
[----:B------:R-:W-:Y:S05]  /*2e60*/  @P0 BRA `(.L_x_66) ;  /* 0x0000000400040947 */ /* 0x000fea0003800000 */
[----:B------:R-:W-:Y:S02]  /*2e70*/  ISETP.GE.AND P0, PT, R34, RZ, PT ;  /* 0x000000ff2200720c */ /* 0x000fe40003f06270 */
[----:B------:R-:W-:-:S11]  /*2e80*/  ISETP.GE.AND P1, PT, R4, RZ, PT ;  /* 0x000000ff0400720c */ /* 0x000fd60003f26270 */
[----:B------:R-:W-:Y:S01]  /*2e90*/  @P0 MOV R27, RZ ;  /* 0x000000ff001b0202 */ /* 0x000fe20000000f00 */
[----:B------:R-:W-:Y:S01]  /*2ea0*/  @!P0 FFMA R2, R2, 1.84467440737095516160e+19, RZ ;  /* 0x5f80000002028823 */ /* 0x000fe200000000ff */
[----:B------:R-:W-:Y:S01]  /*2eb0*/  @!P0 MOV R27, 0xffffffc0 ;  /* 0xffffffc0001b8802 */ /* 0x000fe20000000f00 */
[----:B------:R-:W-:-:S04]  /*2ec0*/  @!P1 FFMA R35, R35, 1.84467440737095516160e+19, RZ ;  /* 0x5f80000023239823 */ /* 0x000fc800000000ff */
[----:B------:R-:W-:-:S07]  /*2ed0*/  @!P1 VIADD R27, R27, 0x40 ;  /* 0x000000401b1b9836 */ /* 0x000fce0000000000 */
.L_x_62:
[----:B------:R-:W-:Y:S01]  /*2ee0*/  LEA R34, R28, 0xc0800000, 0x17 ;  /* 0xc08000001c227811 */ /* 0x000fe200078eb8ff */
[----:B------:R-:W-:Y:S01]  /*2ef0*/  BSSY.RECONVERGENT B3, `(.L_x_67) ;  /* 0x0000036000037945 */ /* 0x000fe20003800200 */
[----:B------:R-:W-:Y:S02]  /*2f00*/  IADD3 R3, PT, PT, R3, -0x7f, RZ ;  /* 0xffffff8103037810 */ /* 0x000fe40007ffe0ff */
[----:B------:R-:W-:Y:S02]  /*2f10*/  IADD3 R34, PT, PT, -R34, R35, RZ ;  /* 0x0000002322227210 */ /* 0x000fe40007ffe1ff */
[C---:B------:R-:W-:Y:S01]  /*2f20*/  IADD3 R28, PT, PT, R3.reuse, 0x7f, -R28 ;  /* 0x0000007f031c7810 */ /* 0x040fe20007ffe81c */
[----:B------:R-:W-:Y:S01]  /*2f30*/  IMAD R2, R3, -0x800000, R2 ;  /* 0xff80000003027824 */ /* 0x000fe200078e0202 */
[----:B------:R-:W0:Y:S01]  /*2f40*/  MUFU.RCP R37, R34 ;  /* 0x0000002200257308 */ /* 0x000e220000001000 */
[----:B------:R-:W-:-:S04]  /*2f50*/  FADD.FTZ R35, -R34, -RZ ;  /* 0x800000ff22237221 */ /* 0x000fc80000010100 */
[----:B0-----:R-:W-:-:S04]  /*2f60*/  FFMA R4, R37, R35, 1 ;  /* 0x3f80000025047423 */ /* 0x001fc80000000023 */
[----:B------:R-:W-:-:S04]  /*2f70*/  FFMA R4, R37, R4, R37 ;  /* 0x0000000425047223 */ /* 0x000fc80000000025 */
[----:B------:R-:W-:-:S04]  /*2f80*/  FFMA R37, R2, R4, RZ ;  /* 0x0000000402257223 */ /* 0x000fc800000000ff */
[----:B------:R-:W-:-:S04]  /*2f90*/  FFMA R3, R35, R37, R2 ;  /* 0x0000002523037223 */ /* 0x000fc80000000002 */
[----:B------:R-:W-:-:S04]  /*2fa0*/  FFMA R3, R4, R3, R37 ;  /* 0x0000000304037223 */ /* 0x000fc80000000025 */
[----:B------:R-:W-:Y:S01]  /*2fb0*/  FFMA R2, R35, R3, R2 ;  /* 0x0000000323027223 */ /* 0x000fe20000000002 */
[----:B------:R-:W-:-:S03]  /*2fc0*/  IADD3 R35, PT, PT, R28, R27, RZ ;  /* 0x0000001b1c237210 */ /* 0x000fc60007ffe0ff */
[----:B------:R-:W-:-:S05]  /*2fd0*/  FFMA R34, R4, R2, R3 ;  /* 0x0000000204227223 */ /* 0x000fca0000000003 */
[----:B------:R-:W-:-:S04]  /*2fe0*/  SHF.R.U32.HI R28, RZ, 0x17, R34 ;  /* 0x00000017ff1c7819 */ /* 0x000fc80000011622 */
[----:B------:R-:W-:-:S04]  /*2ff0*/  LOP3.LUT R28, R28, 0xff, RZ, 0xc0, !PT ;  /* 0x000000ff1c1c7812 */ /* 0x000fc800078ec0ff */
[----:B------:R-:W-:-:S04]  /*3000*/  IADD3 R27, PT, PT, R28, R35, RZ ;  /* 0x000000231c1b7210 */ /* 0x000fc80007ffe0ff */
[----:B------:R-:W-:-:S04]  /*3010*/  IADD3 R28, PT, PT, R27, -0x1, RZ ;  /* 0xffffffff1b1c7810 */ /* 0x000fc80007ffe0ff */
[----:B------:R-:W-:-:S13]  /*3020*/  ISETP.GE.U32.AND P0, PT, R28, 0xfe, PT ;  /* 0x000000fe1c00780c */ /* 0x000fda0003f06070 */
[----:B------:R-:W-:Y:S05]  /*3030*/  @!P0 BRA `(.L_x_68) ;  /* 0x0000000000808947 */ /* 0x000fea0003800000 */
[----:B------:R-:W-:-:S13]  /*3040*/  ISETP.GT.AND P0, PT, R27, 0xfe, PT ;  /* 0x000000fe1b00780c */ /* 0x000fda0003f04270 */
[----:B------:R-:W-:Y:S05]  /*3050*/  @P0 BRA `(.L_x_69) ;  /* 0x00000000006c0947 */ /* 0x000fea0003800000 */
[----:B------:R-:W-:-:S13]  /*3060*/  ISETP.GE.AND P0, PT, R27, 0x1, PT ;  /* 0x000000011b00780c */ /* 0x000fda0003f06270 */
[----:B------:R-:W-:Y:S05]  /*3070*/  @P0 BRA `(.L_x_70) ;  /* 0x0000000000740947 */ /* 0x000fea0003800000 */
[----:B------:R-:W-:Y:S02]  /*3080*/  ISETP.GE.AND P0, PT, R27, -0x18, PT ;  /* 0xffffffe81b00780c */ /* 0x000fe40003f06270 */
[----:B------:R-:W-:-:S11]  /*3090*/  LOP3.LUT R34, R34, 0x80000000, RZ, 0xc0, !PT ;  /* 0x8000000022227812 */ /* 0x000fd600078ec0ff */
[----:B------:R-:W-:Y:S05]  /*30a0*/  @!P0 BRA `(.L_x_70) ;  /* 0x0000000000688947 */ /* 0x000fea0003800000 */
[CCC-:B------:R-:W-:Y:S01]  /*30b0*/  FFMA.RZ R28, R4.reuse, R2.reuse, R3.reuse ;  /* 0x00000002041c7223 */ /* 0x1c0fe2000000c003 */
[CCC-:B------:R-:W-:Y:S01]  /*30c0*/  FFMA.RP R35, R4.reuse, R2.reuse, R3.reuse ;  /* 0x0000000204237223 */ /* 0x1c0fe20000008003 */
[----:B------:R-:W-:Y:S01]  /*30d0*/  FFMA.RM R2, R4, R2, R3 ;  /* 0x0000000204027223 */ /* 0x000fe20000004003 */
[----:B------:R-:W-:Y:S02]  /*30e0*/  ISETP.NE.AND P2, PT, R27, RZ, PT ;  /* 0x000000ff1b00720c */ /* 0x000fe40003f45270 */
[----:B------:R-:W-:Y:S02]  /*30f0*/  LOP3.LUT R28, R28, 0x7fffff, RZ, 0xc0, !PT ;  /* 0x007fffff1c1c7812 */ /* 0x000fe400078ec0ff */
[----:B------:R-:W-:Y:S01]  /*3100*/  FSETP.NEU.FTZ.AND P0, PT, R35, R2, PT ;  /* 0x000000022300720b */ /* 0x000fe20003f1d000 */
[C---:B------:R-:W-:Y:S01]  /*3110*/  VIADD R2, R27.reuse, 0x20 ;  /* 0x000000201b027836 */ /* 0x040fe20000000000 */
[----:B------:R-:W-:Y:S02]  /*3120*/  LOP3.LUT R3, R28, 0x800000, RZ, 0xfc, !PT ;  /* 0x008000001c037812 */ /* 0x000fe400078efcff */
[----:B------:R-:W-:-:S02]  /*3130*/  ISETP.NE.AND P1, PT, R27, RZ, PT ;  /* 0x000000ff1b00720c */ /* 0x000fc40003f25270 */
[----:B------:R-:W-:Y:S02]  /*3140*/  IADD3 R27, PT, PT, -R27, RZ, RZ ;  /* 0x000000ff1b1b7210 */ /* 0x000fe40007ffe1ff */
[----:B------:R-:W-:Y:S02]  /*3150*/  SHF.L.U32 R2, R3, R2, RZ ;  /* 0x0000000203027219 */ /* 0x000fe400000006ff */
[----:B------:R-:W-:Y:S02]  /*3160*/  SEL R4, R27, RZ, P2 ;  /* 0x000000ff1b047207 */ /* 0x000fe40001000000 */
[----:B------:R-:W-:Y:S02]  /*3170*/  ISETP.NE.AND P1, PT, R2, RZ, P1 ;  /* 0x000000ff0200720c */ /* 0x000fe40000f25270 */
[----:B------:R-:W-:Y:S02]  /*3180*/  SHF.R.U32.HI R27, RZ, R4, R3 ;  /* 0x00000004ff1b7219 */ /* 0x000fe40000011603 */
[----:B------:R-:W-:-:S02]  /*3190*/  PLOP3.LUT P0, PT, P0, P1, PT, 0xf8, 0x8f ;  /* 0x00000000008f781c */ /* 0x000fc40000703f70 */
[----:B------:R-:W-:Y:S02]  /*31a0*/  SHF.R.U32.HI R3, RZ, 0x1, R27 ;  /* 0x00000001ff037819 */ /* 0x000fe4000001161b */
[----:B------:R-:W-:-:S04]  /*31b0*/  SEL R2, RZ, 0x1, !P0 ;  /* 0x00000001ff027807 */ /* 0x000fc80004000000 */
[----:B------:R-:W-:-:S04]  /*31c0*/  LOP3.LUT R2, R2, 0x1, R3, 0xf8, !PT ;  /* 0x0000000102027812 */ /* 0x000fc800078ef803 */
[----:B------:R-:W-:-:S04]  /*31d0*/  LOP3.LUT R2, R2, R27, RZ, 0xc0, !PT ;  /* 0x0000001b02027212 */ /* 0x000fc800078ec0ff */
[----:B------:R-:W-:-:S04]  /*31e0*/  IADD3 R3, PT, PT, R3, R2, RZ ;  /* 0x0000000203037210 */ /* 0x000fc80007ffe0ff */
[----:B------:R-:W-:Y:S01]  /*31f0*/  LOP3.LUT R34, R3, R34, RZ, 0xfc, !PT ;  /* 0x0000002203227212 */ /* 0x000fe200078efcff */
[----:B------:R-:W-:Y:S06]  /*3200*/  BRA `(.L_x_70) ;  /* 0x0000000000107947 */ /* 0x000fec0003800000 */
.L_x_69:
[----:B------:R-:W-:-:S04]  /*3210*/  LOP3.LUT R34, R34, 0x80000000, RZ, 0xc0, !PT ;  /* 0x8000000022227812 */ /* 0x000fc800078ec0ff */
[----:B------:R-:W-:Y:S01]  /*3220*/  LOP3.LUT R34, R34, 0x7f800000, RZ, 0xfc, !PT ;  /* 0x7f80000022227812 */ /* 0x000fe200078efcff */
[----:B------:R-:W-:Y:S06]  /*3230*/  BRA `(.L_x_70) ;  /* 0x0000000000047947 */ /* 0x000fec0003800000 */
.L_x_68:
[----:B------:R-:W-:-:S07]  /*3240*/  LEA R34, R35, R34, 0x17 ;  /* 0x0000002223227211 */ /* 0x000fce00078eb8ff */
.L_x_70:
[----:B------:R-:W-:Y:S05]  /*3250*/  BSYNC.RECONVERGENT B3 ;  /* 0x0000000000037941 */ /* 0x000fea0003800200 */
.L_x_67:
[----:B------:R-:W-:Y:S01]  /*3260*/  MOV R2, R34 ;  /* 0x0000002200027202 */ /* 0x000fe20000000f00 */
[----:B------:R-:W-:Y:S06]  /*3270*/  BRA `(.L_x_71) ;  /* 0x0000000000207947 */ /* 0x000fec0003800000 */
.L_x_66:
[----:B------:R-:W-:-:S04]  /*3280*/  LOP3.LUT R2, R35, 0x80000000, R2, 0x48, !PT ;  /* 0x8000000023027812 */ /* 0x000fc800078e4802 */
[----:B------:R-:W-:Y:S01]  /*3290*/  LOP3.LUT R2, R2, 0x7f800000, RZ, 0xfc, !PT ;  /* 0x7f80000002027812 */ /* 0x000fe200078efcff */
[----:B------:R-:W-:Y:S06]  /*32a0*/  BRA `(.L_x_71) ;  /* 0x0000000000147947 */ /* 0x000fec0003800000 */
.L_x_65:
[----:B------:R-:W-:Y:S01]  /*32b0*/  LOP3.LUT R2, R35, 0x80000000, R2, 0x48, !PT ;  /* 0x8000000023027812 */ /* 0x000fe200078e4802 */
[----:B------:R-:W-:Y:S06]  /*32c0*/  BRA `(.L_x_71) ;  /* 0x00000000000c7947 */ /* 0x000fec0003800000 */
.L_x_64:
[----:B------:R-:W0:Y:S01]  /*32d0*/  MUFU.RSQ R2, -QNAN ;  /* 0xffc0000000027908 */ /* 0x000e220000001400 */
[----:B------:R-:W-:Y:S05]  /*32e0*/  BRA `(.L_x_71) ;  /* 0x0000000000047947 */ /* 0x000fea0003800000 */
.L_x_63:
[----:B------:R-:W-:-:S07]  /*32f0*/  FADD.FTZ R2, R2, R35 ;  /* 0x0000002302027221 */ /* 0x000fce0000010000 */
.L_x_71:
[----:B------:R-:W-:Y:S05]  /*3300*/  BSYNC.RECONVERGENT B2 ;  /* 0x0000000000027941 */ /* 0x000fea0003800200 */
.L_x_61:
[----:B------:R-:W-:-:S04]  /*3310*/  HFMA2 R27, -RZ, RZ, 0, 0 ;  /* 0x00000000ff1b7431 */ /* 0x000fc800000001ff */
[----:B0-----:R-:W-:Y:S05]  /*3320*/  RET.REL.NODEC R26 `(K6) ;  /* 0xffffffcc1a347950 */ /* 0x001fea0003c3ffff */
.L_x_72:
[----:B------:R-:W-:-:S00]  /*3330*/  BRA `(.L_x_72) ;  /* 0xfffffffc00fc7947 */ /* 0x000fc0000383ffff */
[----:B------:R-:W-:-:S00]  /*3340*/  NOP ;  /* 0x0000000000007918 */ /* 0x000fc00000000000 */
        /* <DEDUP_REMOVED lines=11> */
.L_x_133:


//--------------------- .text.K5                  --------------------------
	.section	.text.K5,"ax",@progbits
	.align	128
        .global         K5
        .type           K5,@function
        .size           K5,(.L_x_134 - K5)
        .other          K5,@"STO_CUDA_ENTRY STV_DEFAULT"
K5:
.text.K5:
        /* <DEDUP_REMOVED lines=19> */
[----:B------:R-:W-:Y:S02]  /*0130*/  @P1 IADD3 R0, PT, PT, R0, -UR6, RZ ;  /* 0x8000000600001c10 */ /* 0x000fe4000fffe0ff */
[----:B------:R-:W-:Y:S02]  /*0140*/  @P1 IADD3 R3, PT, PT, R3, 0x1, RZ ;  /* 0x0000000103031810 */ /* 0x000fe40007ffe0ff */
[----:B------:R-:W-:Y:S02]  /*0150*/  ISETP.GE.U32.AND P0, PT, R0, UR6, PT ;  /* 0x0000000600007c0c */ /* 0x000fe4000bf06070 */
[----:B------:R-:W-:-:S11]  /*0160*/  ISETP.NE.U32.AND P1, PT, RZ, UR6, PT ;  /* 0x00000006ff007c0c */ /* 0x000fd6000bf25070 */
[----:B------:R-:W-:-:S04]  /*0170*/  @P0 IADD3 R3, PT, PT, R3, 0x1, RZ ;  /* 0x0000000103030810 */ /* 0x000fc80007ffe0ff */
[----:B------:R-:W-:-:S05]  /*0180*/  SEL R11, R6, R3, !P1 ;  /* 0x00000003060b7207 */ /* 0x000fca0004800000 */
[----:B--2---:R-:W-:-:S05]  /*0190*/  IMAD R11, R2, UR4, R11 ;  /* 0x00000004020b7c24 */ /* 0x004fca000f8e020b */
[----:B---3--:R-:W-:-:S13]  /*01a0*/  ISETP.GE.AND P2, PT, R11, UR5, PT ;  /* 0x000000050b007c0c */ /* 0x008fda000bf46270 */
[----:B------:R-:W-:Y:S05]  /*01b0*/  @P2 EXIT ;  /* 0x000000000000294d */ /* 0x000fea0003800000 */
[----:B------:R-:W0:Y:S01]  /*01c0*/  LDCU UR4, c[0x0][0x3c0] ;  /* 0x00007800ff0477ac */ /* 0x000e220008000800 */
[----:B------:R-:W-:Y:S01]  /*01d0*/  VIADD R3, R0, -UR6 ;  /* 0x8000000600037c36 */ /* 0x000fe20008000000 */
[----:B------:R-:W0:Y:S04]  /*01e0*/  LDCU UR5, c[0x0][0x3bc] ;  /* 0x00007780ff0577ac */ /* 0x000e280008000800 */
[----:B------:R-:W-:Y:S01]  /*01f0*/  @P1 SEL R6, R3, R0, P0 ;  /* 0x0000000003061207 */ /* 0x000fe20000000000 */
[----:B0-----:R-:W-:-:S06]  /*0200*/  UIMAD UR4, UR4, UR5, URZ ;  /* 0x00000005040472a4 */ /* 0x001fcc000f8e02ff */
[----:B------:R-:W-:-:S13]  /*0210*/  ISETP.GE.AND P0, PT, R6, UR4, PT ;  /* 0x0000000406007c0c */ /* 0x000fda000bf06270 */
[----:B------:R-:W-:Y:S05]  /*0220*/  @P0 EXIT ;  /* 0x000000000000094d */ /* 0x000fea0003800000 */
[----:B------:R-:W0:Y:S01]  /*0230*/  LDC.64 R2, c[0x0][0x3a0] ;  /* 0x0000e800ff027b82 */ /* 0x000e220000000a00 */
[----:B------:R-:W1:Y:S01]  /*0240*/  LDCU.64 UR6, c[0x0][0x358] ;  /* 0x00006b00ff0677ac */ /* 0x000e620008000a00 */
[----:B0-----:R-:W-:-:S05]  /*0250*/  IMAD.WIDE R2, R11, 0x4, R2 ;  /* 0x000000040b027825 */ /* 0x001fca00078e0202 */
[----:B-1----:R-:W2:Y:S04]  /*0260*/  LDG.E.CONSTANT R9, desc[UR6][R2.64] ;  /* 0x0000000602097981 */ /* 0x002ea8000c1e9900 */
[----:B------:R-:W2:Y:S02]  /*0270*/  LDG.E.CONSTANT R8, desc[UR6][R2.64+0x4] ;  /* 0x0000040602087981 */ /* 0x000ea4000c1e9900 */
[----:B--2---:R-:W-:-:S04]  /*0280*/  IADD3 R7, PT, PT, -R9, R8, RZ ;  /* 0x0000000809077210 */ /* 0x004fc80007ffe1ff */
[----:B------:R-:W-:-:S07]  /*0290*/  LOP3.LUT R5, R7, 0x7, RZ, 0xc0, !PT ;  /* 0x0000000707057812 */ /* 0x000fce00078ec0ff */
.L_x_112:
[----:B------:R-:W-:Y:S01]  /*02a0*/  ISETP.GE.AND P0, PT, R9, R8, PT ;  /* 0x000000080900720c */ /* 0x000fe20003f06270 */
[----:B------:R-:W-:Y:S01]  /*02b0*/  BSSY.RECONVERGENT B0, `(.L_x_73) ;  /* 0x00001a5000007945 */ /* 0x000fe20003800200 */
[----:B0-----:R-:W-:-:S11]  /*02c0*/  MOV R30, RZ ;  /* 0x000000ff001e7202 */ /* 0x001fd60000000f00 */
[----:B------:R-:W-:Y:S05]  /*02d0*/  @P0 BRA `(.L_x_74) ;  /* 0x0000001800880947 */ /* 0x000fea0003800000 */
[----:B------:R-:W0:Y:S01]  /*02e0*/  LDC.64 R24, c[0x0][0x388] ;  /* 0x0000e200ff187b82 */ /* 0x000e220000000a00 */
[----:B------:R-:W-:Y:S01]  /*02f0*/  IADD3 R0, PT, PT, R9, -R8, RZ ;  /* 0x8000000809007210 */ /* 0x000fe20007ffe0ff */
[----:B------:R-:W-:Y:S01]  /*0300*/  BSSY.RECONVERGENT B3, `(.L_x_75) ;  /* 0x00000cf000037945 */ /* 0x000fe20003800200 */
[----:B------:R-:W-:Y:S01]  /*0310*/  LEA.HI R4, R6, R6, RZ, 0x1 ;  /* 0x0000000606047211 */ /* 0x000fe200078f08ff */
[----:B------:R-:W-:Y:S01]  /*0320*/  HFMA2 R30, -RZ, RZ, 0, 0 ;  /* 0x00000000ff1e7431 */ /* 0x000fe200000001ff */
[----:B------:R-:W-:Y:S02]  /*0330*/  ISETP.GT.U32.AND P0, PT, R0, -0x8, PT ;  /* 0xfffffff80000780c */ /* 0x000fe40003f04070 */
[----:B------:R-:W-:-:S04]  /*0340*/  SHF.R.S32.HI R4, RZ, 0x1, R4 ;  /* 0x00000001ff047819 */ /* 0x000fc80000011404 */
[----:B------:R-:W-:-:S05]  /*0350*/  IADD3 R3, PT, PT, R11, R4, RZ ;  /* 0x000000040b037210 */ /* 0x000fca0007ffe0ff */
[----:B0-----:R-:W-:Y:S01]  /*0360*/  IMAD.WIDE R24, R3, 0x4, R24 ;  /* 0x0000000403187825 */ /* 0x001fe200078e0218 */
[----:B------:R-:W-:Y:S01]  /*0370*/  MOV R3, R9 ;  /* 0x0000000900037202 */ /* 0x000fe20000000f00 */
[----:B------:R-:W-:Y:S06]  /*0380*/  @P0 BRA `(.L_x_76) ;  /* 0x0000000c00180947 */ /* 0x000fec0003800000 */
[----:B------:R-:W0:Y:S01]  /*0390*/  LDC.64 R22, c[0x0][0x380] ;  /* 0x0000e000ff167b82 */ /* 0x000e220000000a00 */
[----:B------:R-:W-:Y:S01]  /*03a0*/  LOP3.LUT R2, R7, 0xfffffff8, RZ, 0xc0, !PT ;  /* 0xfffffff807027812 */ /* 0x000fe200078ec0ff */
[----:B------:R-:W-:Y:S01]  /*03b0*/  IMAD.MOV.U32 R30, RZ, RZ, RZ ;  /* 0x000000ffff1e7224 */ /* 0x000fe200078e00ff */
[----:B------:R-:W-:Y:S02]  /*03c0*/  MOV R3, R9 ;  /* 0x0000000900037202 */ /* 0x000fe40000000f00 */
[----:B------:R-:W-:-:S03]  /*03d0*/  IADD3 R2, PT, PT, -R2, RZ, RZ ;  /* 0x000000ff02027210 */ /* 0x000fc60007ffe1ff */
[----:B------:R-:W1:Y:S08]  /*03e0*/  LDC.64 R20, c[0x0][0x390] ;  /* 0x0000e400ff147b82 */ /* 0x000e700000000a00 */
[----:B------:R-:W2:Y:S02]  /*03f0*/  LDC.64 R18, c[0x0][0x3a8] ;  /* 0x0000ea00ff127b82 */ /* 0x000ea40000000a00 */
.L_x_93:
[C---:B--2---:R-:W-:Y:S01]  /*0400*/  IMAD.WIDE R16, R3.reuse, 0x4, R18 ;  /* 0x0000000403107825 */ /* 0x044fe200078e0212 */
[----:B------:R-:W2:Y:S01]  /*0410*/  LDG.E R28, desc[UR6][R24.64] ;  /* 0x00000006181c7981 */ /* 0x000ea2000c1e1900 */
[----:B------:R-:W3:Y:S03]  /*0420*/  LDC.64 R14, c[0x0][0x3b0] ;  /* 0x0000ec00ff0e7b82 */ /* 0x000ee60000000a00 */
[----:B------:R-:W4:Y:S01]  /*0430*/  LDG.E.CONSTANT R13, desc[UR6][R16.64] ;  /* 0x00000006100d7981 */ /* 0x000f22000c1e9900 */
[----:B---3--:R-:W-:-:S05]  /*0440*/  IMAD.WIDE R14, R3, 0x4, R14 ;  /* 0x00000004030e7825 */ /* 0x008fca00078e020e */
[----:B------:R-:W3:Y:S01]  /*0450*/  LDG.E.CONSTANT R33, desc[UR6][R14.64] ;  /* 0x000000060e217981 */ /* 0x000ee2000c1e9900 */
[----:B----4-:R-:W-:-:S05]  /*0460*/  IADD3 R13, PT, PT, R4, R13, RZ ;  /* 0x0000000d040d7210 */ /* 0x010fca0007ffe0ff */
[----:B0-----:R-:W-:-:S05]  /*0470*/  IMAD.WIDE R12, R13, 0x4, R22 ;  /* 0x000000040d0c7825 */ /* 0x001fca00078e0216 */
[----:B------:R-:W4:Y:S01]  /*0480*/  LDG.E R0, desc[UR6][R12.64] ;  /* 0x000000060c007981 */ /* 0x000f22000c1e1900 */
[----:B--2---:R-:W0:Y:S01]  /*0490*/  MUFU.RCP R27, R28 ;  /* 0x0000001c001b7308 */ /* 0x004e220000001000 */
[----:B------:R-:W-:Y:S01]  /*04a0*/  BSSY.RECONVERGENT B4, `(.L_x_77) ;  /* 0x000000c000047945 */ /* 0x000fe20003800200 */
[----:B0-----:R-:W-:-:S04]  /*04b0*/  FFMA R10, -R28, R27, 1 ;  /* 0x3f8000001c0a7423 */ /* 0x001fc8000000011b */
[----:B------:R-:W-:Y:S01]  /*04c0*/  FFMA R27, R27, R10, R27 ;  /* 0x0000000a1b1b7223 */ /* 0x000fe2000000001b */
[----:B---3--:R-:W-:Y:S01]  /*04d0*/  LEA R33, R33, R6, 0x1 ;  /* 0x0000000621217211 */ /* 0x008fe200078e08ff */
[----:B----4-:R-:W0:Y:S02]  /*04e0*/  FCHK P0, R0, R28 ;  /* 0x0000001c00007302 */ /* 0x010e240000000000 */
[----:B------:R-:W-:-:S04]  /*04f0*/  FFMA R10, R0, R27, RZ ;  /* 0x0000001b000a7223 */ /* 0x000fc800000000ff */
[----:B------:R-:W-:-:S04]  /*0500*/  FFMA R29, -R28, R10, R0 ;  /* 0x0000000a1c1d7223 */ /* 0x000fc80000000100 */
[----:B------:R-:W-:Y:S01]  /*0510*/  FFMA R29, R27, R29, R10 ;  /* 0x0000001d1b1d7223 */ /* 0x000fe2000000000a */
[----:B0-----:R-:W-:Y:S06]  /*0520*/  @!P0 BRA `(.L_x_78) ;  /* 0x00000000000c8947 */ /* 0x001fec0003800000 */
[----:B------:R-:W-:-:S07]  /*0530*/  MOV R10, 0x550 ;  /* 0x00000550000a7802 */ /* 0x000fce0000000f00 */
[----:B-1----:R-:W-:Y:S05]  /*0540*/  CALL.REL.NOINC `($__internal_2_$__cuda_sm3x_div_rn_noftz_f32_slowpath) ;  /* 0x0000001800147944 */ /* 0x002fea0003c00000 */
[----:B------:R-:W-:-:S07]  /*0550*/  MOV R29, R0 ;  /* 0x00000000001d7202 */ /* 0x000fce0000000f00 */
.L_x_78:
[----:B------:R-:W-:Y:S05]  /*0560*/  BSYNC.RECONVERGENT B4 ;  /* 0x0000000000047941 */ /* 0x000fea0003800200 */
.L_x_77:
[----:B------:R-:W2:Y:S04]  /*0570*/  LDG.E.CONSTANT R13, desc[UR6][R16.64+0x4] ;  /* 0x00000406100d7981 */ /* 0x000ea8000c1e9900 */
[----:B------:R-:W3:Y:S01]  /*0580*/  LDG.E R28, desc[UR6][R24.64] ;  /* 0x00000006181c7981 */ /* 0x000ee2000c1e1900 */
[----:B-1----:R-:W-:-:S03]  /*0590*/  IMAD.WIDE R26, R33, 0x4, R20 ;  /* 0x00000004211a7825 */ /* 0x002fc600078e0214 */
[----:B------:R-:W4:Y:S04]  /*05a0*/  LDG.E.CONSTANT R33, desc[UR6][R14.64+0x4] ;  /* 0x000004060e217981 */ /* 0x000f28000c1e9900 */
[----:B------:R-:W5:Y:S01]  /*05b0*/  LDG.E R27, desc[UR6][R26.64] ;  /* 0x000000061a1b7981 */ /* 0x000f62000c1e1900 */
[----:B--2---:R-:W-:-:S05]  /*05c0*/  IADD3 R13, PT, PT, R4, R13, RZ ;  /* 0x0000000d040d7210 */ /* 0x004fca0007ffe0ff */
[----:B------:R-:W-:-:S05]  /*05d0*/  IMAD.WIDE R12, R13, 0x4, R22 ;  /* 0x000000040d0c7825 */ /* 0x000fca00078e0216 */
[----:B------:R-:W2:Y:S01]  /*05e0*/  LDG.E R0, desc[UR6][R12.64] ;  /* 0x000000060c007981 */ /* 0x000ea2000c1e1900 */
[----:B---3--:R-:W0:Y:S01]  /*05f0*/  MUFU.RCP R31, R28 ;  /* 0x0000001c001f7308 */ /* 0x008e220000001000 */
[----:B------:R-:W-:Y:S01]  /*0600*/  BSSY.RECONVERGENT B4, `(.L_x_79) ;  /* 0x000000d000047945 */ /* 0x000fe20003800200 */
[----:B-----5:R-:W-:Y:S01]  /*0610*/  FFMA R30, R27, R29, R30 ;  /* 0x0000001d1b1e7223 */ /* 0x020fe2000000001e */
[----:B0-----:R-:W-:-:S04]  /*0620*/  FFMA R10, -R28, R31, 1 ;  /* 0x3f8000001c0a7423 */ /* 0x001fc8000000011f */
[----:B------:R-:W-:Y:S01]  /*0630*/  FFMA R31, R31, R10, R31 ;  /* 0x0000000a1f1f7223 */ /* 0x000fe2000000001f */
[----:B----4-:R-:W-:Y:S01]  /*0640*/  IMAD R33, R33, 0x2, R6 ;  /* 0x0000000221217824 */ /* 0x010fe200078e0206 */
[----:B--2---:R-:W0:Y:S02]  /*0650*/  FCHK P0, R0, R28 ;  /* 0x0000001c00007302 */ /* 0x004e240000000000 */
[----:B------:R-:W-:-:S04]  /*0660*/  FFMA R10, R0, R31, RZ ;  /* 0x0000001f000a7223 */ /* 0x000fc800000000ff */
[----:B------:R-:W-:-:S04]  /*0670*/  FFMA R32, -R28, R10, R0 ;  /* 0x0000000a1c207223 */ /* 0x000fc80000000100 */
[----:B------:R-:W-:Y:S01]  /*0680*/  FFMA R29, R31, R32, R10 ;  /* 0x000000201f1d7223 */ /* 0x000fe2000000000a */
[----:B0-----:R-:W-:Y:S06]  /*0690*/  @!P0 BRA `(.L_x_80) ;  /* 0x00000000000c8947 */ /* 0x001fec0003800000 */
[----:B------:R-:W-:-:S07]  /*06a0*/  MOV R10, 0x6c0 ;  /* 0x000006c0000a7802 */ /* 0x000fce0000000f00 */
[----:B------:R-:W-:Y:S05]  /*06b0*/  CALL.REL.NOINC `($__internal_2_$__cuda_sm3x_div_rn_noftz_f32_slowpath) ;  /* 0x0000001400b87944 */ /* 0x000fea0003c00000 */
[----:B------:R-:W-:-:S07]  /*06c0*/  MOV R29, R0 ;  /* 0x00000000001d7202 */ /* 0x000fce0000000f00 */
.L_x_80:
[----:B------:R-:W-:Y:S05]  /*06d0*/  BSYNC.RECONVERGENT B4 ;  /* 0x0000000000047941 */ /* 0x000fea0003800200 */
.L_x_79:
[----:B------:R-:W2:Y:S04]  /*06e0*/  LDG.E.CONSTANT R13, desc[UR6][R16.64+0x8] ;  /* 0x00000806100d7981 */ /* 0x000ea8000c1e9900 */
[----:B------:R-:W3:Y:S01]  /*06f0*/  LDG.E R28, desc[UR6][R24.64] ;  /* 0x00000006181c7981 */ /* 0x000ee2000c1e1900 */
[----:B------:R-:W-:-:S03]  /*0700*/  IMAD.WIDE R26, R33, 0x4, R20 ;  /* 0x00000004211a7825 */ /* 0x000fc600078e0214 */
        /* <DEDUP_REMOVED lines=10> */
[----:B----4-:R-:W-:Y:S01]  /*07b0*/  LEA R33, R33, R6, 0x1 ;  /* 0x0000000621217211 */ /* 0x010fe200078e08ff */
        /* <DEDUP_REMOVED lines=8> */
.L_x_82:
[----:B------:R-:W-:Y:S05]  /*0840*/  BSYNC.RECONVERGENT B4 ;  /* 0x0000000000047941 */ /* 0x000fea0003800200 */
.L_x_81:
        /* <DEDUP_REMOVED lines=21> */
[----:B------:R-:W-:-:S07]  /*09a0*/  IMAD.MOV.U32 R29, RZ, RZ, R0 ;  /* 0x000000ffff1d7224 */ /* 0x000fce00078e0000 */
.L_x_84:
[----:B------:R-:W-:Y:S05]  /*09b0*/  BSYNC.RECONVERGENT B4 ;  /* 0x0000000000047941 */ /* 0x000fea0003800200 */
.L_x_83:
        /* <DEDUP_REMOVED lines=22> */
.L_x_86:
[----:B------:R-:W-:Y:S05]  /*0b20*/  BSYNC.RECONVERGENT B4 ;  /* 0x0000000000047941 */ /* 0x000fea0003800200 */
.L_x_85:
        /* <DEDUP_REMOVED lines=22> */
.L_x_88:
[----:B------:R-:W-:Y:S05]  /*0c90*/  BSYNC.RECONVERGENT B4 ;  /* 0x0000000000047941 */ /* 0x000fea0003800200 */
.L_x_87:
[----:B------:R-:W2:Y:S04]  /*0ca0*/  LDG.E.CONSTANT R13, desc[UR6][R16.64+0x18] ;  /* 0x00001806100d7981 */ /* 0x000ea8000c1e9900 */
[----:B------:R-:W3:Y:S01]  /*0cb0*/  LDG.E R28, desc[UR6][R24.64] ;  /* 0x00000006181c7981 */ /* 0x000ee2000c1e1900 */
[----:B------:R-:W-:-:S03]  /*0cc0*/  IMAD.WIDE R26, R33, 0x4, R20 ;  /* 0x00000004211a7825 */ /* 0x000fc600078e0214 */
[----:B------:R-:W4:Y:S04]  /*0cd0*/  LDG.E.CONSTANT R33, desc[UR6][R14.64+0x18] ;  /* 0x000018060e217981 */ /* 0x000f28000c1e9900 */
[----:B------:R-:W5:Y:S01]  /*0ce0*/  LDG.E R27, desc[UR6][R26.64] ;  /* 0x000000061a1b7981 */ /* 0x000f62000c1e1900 */
[----:B--2---:R-:W-:-:S04]  /*0cf0*/  IMAD.IADD R13, R4, 0x1, R13 ;  /* 0x00000001040d7824 */ /* 0x004fc800078e020d */
        /* <DEDUP_REMOVED lines=16> */
.L_x_90:
[----:B------:R-:W-:Y:S05]  /*0e00*/  BSYNC.RECONVERGENT B4 ;  /* 0x0000000000047941 */ /* 0x000fea0003800200 */
.L_x_89:
        /* <DEDUP_REMOVED lines=10> */
[----:B0-----:R-:W-:-:S04]  /*0eb0*/  FFMA R10, -R28, R31, 1 ;  /* 0x3f8000001c0a7423 */ /* 0x001fc8000000011f */
[----:B------:R-:W-:Y:S01]  /*0ec0*/  FFMA R31, R31, R10, R31 ;  /* 0x0000000a1f1f7223 */ /* 0x000fe2000000001f */
[----:B-----5:R-:W-:Y:S01]  /*0ed0*/  FFMA R30, R27, R29, R30 ;  /* 0x0000001d1b1e7223 */ /* 0x020fe2000000001e */
[----:B----4-:R-:W-:Y:S01]  /*0ee0*/  LEA R17, R15, R6, 0x1 ;  /* 0x000000060f117211 */ /* 0x010fe200078e08ff */
[----:B--2---:R-:W0:Y:S01]  /*0ef0*/  FCHK P0, R0, R28 ;  /* 0x0000001c00007302 */ /* 0x004e220000000000 */
[----:B------:R-:W-:-:S04]  /*0f00*/  FFMA R10, R0, R31, RZ ;  /* 0x0000001f000a7223 */ /* 0x000fc800000000ff */
[----:B------:R-:W-:-:S04]  /*0f10*/  FFMA R16, -R28, R10, R0 ;  /* 0x0000000a1c107223 */ /* 0x000fc80000000100 */
[----:B------:R-:W-:Y:S01]  /*0f20*/  FFMA R31, R31, R16, R10 ;  /* 0x000000101f1f7223 */ /* 0x000fe2000000000a */
[----:B0-----:R-:W-:Y:S06]  /*0f30*/  @!P0 BRA `(.L_x_92) ;  /* 0x00000000000c8947 */ /* 0x001fec0003800000 */
[----:B------:R-:W-:-:S07]  /*0f40*/  MOV R10, 0xf60 ;  /* 0x00000f60000a7802 */ /* 0x000fce0000000f00 */
[----:B------:R-:W-:Y:S05]  /*0f50*/  CALL.REL.NOINC `($__internal_2_$__cuda_sm3x_div_rn_noftz_f32_slowpath) ;  /* 0x0000000c00907944 */ /* 0x000fea0003c00000 */
[----:B------:R-:W-:-:S07]  /*0f60*/  MOV R31, R0 ;  /* 0x00000000001f7202 */ /* 0x000fce0000000f00 */
.L_x_92:
[----:B------:R-:W-:Y:S05]  /*0f70*/  BSYNC.RECONVERGENT B4 ;  /* 0x0000000000047941 */ /* 0x000fea0003800200 */
.L_x_91:
[----:B------:R-:W-:-:S06]  /*0f80*/  IMAD.WIDE R12, R17, 0x4, R20 ;  /* 0x00000004110c7825 */ /* 0x000fcc00078e0214 */
[----:B------:R-:W2:Y:S01]  /*0f90*/  LDG.E R13, desc[UR6][R12.64] ;  /* 0x000000060c0d7981 */ /* 0x000ea2000c1e1900 */
[----:B------:R-:W-:Y:S01]  /*0fa0*/  IADD3 R2, PT, PT, R2, 0x8, RZ ;  /* 0x0000000802027810 */ /* 0x000fe20007ffe0ff */
[----:B------:R-:W-:-:S03]  /*0fb0*/  VIADD R3, R3, 0x8 ;  /* 0x0000000803037836 */ /* 0x000fc60000000000 */
[----:B------:R-:W-:Y:S01]  /*0fc0*/  ISETP.NE.AND P0, PT, R2, RZ, PT ;  /* 0x000000ff0200720c */ /* 0x000fe20003f05270 */
[----:B--2---:R-:W-:-:S12]  /*0fd0*/  FFMA R30, R13, R31, R30 ;  /* 0x0000001f0d1e7223 */ /* 0x004fd8000000001e */
[----:B------:R-:W-:Y:S05]  /*0fe0*/  @P0 BRA `(.L_x_93) ;  /* 0xfffffff400040947 */ /* 0x000fea000383ffff */
.L_x_76:
[----:B------:R-:W-:Y:S05]  /*0ff0*/  BSYNC.RECONVERGENT B3 ;  /* 0x0000000000037941 */ /* 0x000fea0003800200 */
.L_x_75:
[----:B------:R-:W-:-:S13]  /*1000*/  ISETP.NE.AND P0, PT, R5, RZ, PT ;  /* 0x000000ff0500720c */ /* 0x000fda0003f05270 */
[----:B------:R-:W-:Y:S05]  /*1010*/  @!P0 BRA `(.L_x_74) ;  /* 0x0000000c00388947 */ /* 0x000fea0003800000 */
[----:B------:R-:W-:Y:S01]  /*1020*/  IADD3 R0, PT, PT, R5, -0x1, RZ ;  /* 0xffffffff05007810 */ /* 0x000fe20007ffe0ff */
[----:B------:R-:W-:Y:S03]  /*1030*/  BSSY.RECONVERGENT B3, `(.L_x_94) ;  /* 0x000006d000037945 */ /* 0x000fe60003800200 */
[----:B------:R-:W-:-:S13]  /*1040*/  ISETP.GE.U32.AND P0, PT, R0, 0x3, PT ;  /* 0x000000030000780c */ /* 0x000fda0003f06070 */
[----:B------:R-:W-:Y:S05]  /*1050*/  @!P0 BRA `(.L_x_95) ;  /* 0x0000000400a88947 */ /* 0x000fea0003800000 */
[----:B------:R-:W0:Y:S01]  /*1060*/  LDC.64 R16, c[0x0][0x3a8] ;  /* 0x0000ea00ff107b82 */ /* 0x000e220000000a00 */
[----:B------:R-:W2:Y:S07]  /*1070*/  LDG.E R23, desc[UR6][R24.64] ;  /* 0x0000000618177981 */ /* 0x000eae000c1e1900 */
[----:B------:R-:W1:Y:S08]  /*1080*/  LDC.64 R12, c[0x0][0x380] ;  /* 0x0000e000ff0c7b82 */ /* 0x000e700000000a00 */
[----:B------:R-:W3:Y:S01]  /*1090*/  LDC.64 R18, c[0x0][0x3b0] ;  /* 0x0000ec00ff127b82 */ /* 0x000ee20000000a00 */
[----:B0-----:R-:W-:-:S05]  /*10a0*/  IMAD.WIDE R16, R3, 0x4, R16 ;  /* 0x0000000403107825 */ /* 0x001fca00078e0210 */
[----:B------:R-:W4:Y:S01]  /*10b0*/  LDG.E.CONSTANT R15, desc[UR6][R16.64] ;  /* 0x00000006100f7981 */ /* 0x000f22000c1e9900 */
[----:B---3--:R-:W-:Y:S01]  /*10c0*/  IMAD.WIDE R18, R3, 0x4, R18 ;  /* 0x0000000403127825 */ /* 0x008fe200078e0212 */
[----:B----4-:R-:W-:-:S05]  /*10d0*/  IADD3 R15, PT, PT, R4, R15, RZ ;  /* 0x0000000f040f7210 */ /* 0x010fca0007ffe0ff */
[----:B-1----:R-:W-:Y:S02]  /*10e0*/  IMAD.WIDE R12, R15, 0x4, R12 ;  /* 0x000000040f0c7825 */ /* 0x002fe400078e020c */
[----:B------:R-:W3:Y:S04]  /*10f0*/  LDG.E.CONSTANT R15, desc[UR6][R18.64] ;  /* 0x00000006120f7981 */ /* 0x000ee8000c1e9900 */
[----:B------:R-:W4:Y:S01]  /*1100*/  LDG.E R0, desc[UR6][R12.64] ;  /* 0x000000060c007981 */ /* 0x000f22000c1e1900 */
[----:B--2---:R-:W0:Y:S01]  /*1110*/  MUFU.RCP R2, R23 ;  /* 0x0000001700027308 */ /* 0x004e220000001000 */
[----:B------:R-:W-:Y:S01]  /*1120*/  BSSY.RECONVERGENT B4, `(.L_x_96) ;  /* 0x000000d000047945 */ /* 0x000fe20003800200 */
[----:B0-----:R-:W-:-:S04]  /*1130*/  FFMA R21, -R23, R2, 1 ;  /* 0x3f80000017157423 */ /* 0x001fc80000000102 */
[----:B------:R-:W-:Y:S02]  /*1140*/  FFMA R21, R2, R21, R2 ;  /* 0x0000001502157223 */ /* 0x000fe40000000002 */
[----:B----4-:R-:W0:Y:S02]  /*1150*/  FCHK P0, R0, R23 ;  /* 0x0000001700007302 */ /* 0x010e240000000000 */
[----:B------:R-:W-:-:S04]  /*1160*/  FFMA R10, R0, R21, RZ ;  /* 0x00000015000a7223 */ /* 0x000fc800000000ff */
[----:B------:R-:W-:Y:S01]  /*1170*/  FFMA R14, -R23, R10, R0 ;  /* 0x0000000a170e7223 */ /* 0x000fe20000000100 */
[----:B---3--:R-:W-:-:S03]  /*1180*/  LEA R2, R15, R6, 0x1 ;  /* 0x000000060f027211 */ /* 0x008fc600078e08ff */
[----:B------:R-:W-:Y:S01]  /*1190*/  FFMA R21, R21, R14, R10 ;  /* 0x0000000e15157223 */ /* 0x000fe2000000000a */
[----:B0-----:R-:W-:Y:S06]  /*11a0*/  @!P0 BRA `(.L_x_97) ;  /* 0x0000000000108947 */ /* 0x001fec0003800000 */
[----:B------:R-:W-:Y:S02]  /*11b0*/  MOV R28, R23 ;  /* 0x00000017001c7202 */ /* 0x000fe40000000f00 */
[----:B------:R-:W-:-:S07]  /*11c0*/  MOV R10, 0x11e0 ;  /* 0x000011e0000a7802 */ /* 0x000fce0000000f00 */
[----:B------:R-:W-:Y:S05]  /*11d0*/  CALL.REL.NOINC `($__internal_2_$__cuda_sm3x_div_rn_noftz_f32_slowpath) ;  /* 0x0000000800f07944 */ /* 0x000fea0003c00000 */
[----:B------:R-:W-:-:S07]  /*11e0*/  MOV R21, R0 ;  /* 0x0000000000157202 */ /* 0x000fce0000000f00 */
.L_x_97:
[----:B------:R-:W-:Y:S05]  /*11f0*/  BSYNC.RECONVERGENT B4 ;  /* 0x0000000000047941 */ /* 0x000fea0003800200 */
.L_x_96:
[----:B------:R-:W2:Y:S01]  /*1200*/  LDG.E.CONSTANT R23, desc[UR6][R16.64+0x4] ;  /* 0x0000040610177981 */ /* 0x000ea2000c1e9900 */
[----:B------:R-:W0:Y:S03]  /*1210*/  LDC.64 R14, c[0x0][0x380] ;  /* 0x0000e000ff0e7b82 */ /* 0x000e260000000a00 */
[----:B------:R-:W3:Y:S04]  /*1220*/  LDG.E R28, desc[UR6][R24.64] ;  /* 0x00000006181c7981 */ /* 0x000ee8000c1e1900 */
[----:B------:R-:W4:Y:S01]  /*1230*/  LDG.E.CONSTANT R27, desc[UR6][R18.64+0x4] ;  /* 0x00000406121b7981 */ /* 0x000f22000c1e9900 */
[----:B------:R-:W1:Y:S02]  /*1240*/  LDC.64 R12, c[0x0][0x390] ;  /* 0x0000e400ff0c7b82 */ /* 0x000e640000000a00 */
[----:B-1----:R-:W-:-:S06]  /*1250*/  IMAD.WIDE R12, R2, 0x4, R12 ;  /* 0x00000004020c7825 */ /* 0x002fcc00078e020c */
[----:B------:R-:W5:Y:S01]  /*1260*/  LDG.E R13, desc[UR6][R12.64] ;  /* 0x000000060c0d7981 */ /* 0x000f62000c1e1900 */
[----:B--2---:R-:W-:-:S05]  /*1270*/  IADD3 R23, PT, PT, R4, R23, RZ ;  /* 0x0000001704177210 */ /* 0x004fca0007ffe0ff */
[----:B0-----:R-:W-:-:S05]  /*1280*/  IMAD.WIDE R22, R23, 0x4, R14 ;  /* 0x0000000417167825 */ /* 0x001fca00078e020e */
[----:B------:R-:W2:Y:S01]  /*1290*/  LDG.E R0, desc[UR6][R22.64] ;  /* 0x0000000616007981 */ /* 0x000ea2000c1e1900 */
[----:B---3--:R-:W0:Y:S01]  /*12a0*/  MUFU.RCP R15, R28 ;  /* 0x0000001c000f7308 */ /* 0x008e220000001000 */
[----:B------:R-:W-:Y:S01]  /*12b0*/  BSSY.RECONVERGENT B4, `(.L_x_98) ;  /* 0x000000d000047945 */ /* 0x000fe20003800200 */
[----:B0-----:R-:W-:-:S04]  /*12c0*/  FFMA R2, -R28, R15, 1 ;  /* 0x3f8000001c027423 */ /* 0x001fc8000000010f */
[----:B------:R-:W-:Y:S01]  /*12d0*/  FFMA R15, R15, R2, R15 ;  /* 0x000000020f0f7223 */ /* 0x000fe2000000000f */
[----:B-----5:R-:W-:Y:S01]  /*12e0*/  FFMA R14, R13, R21, R30 ;  /* 0x000000150d0e7223 */ /* 0x020fe2000000001e */
[----:B--2---:R-:W0:Y:S02]  /*12f0*/  FCHK P0, R0, R28 ;  /* 0x0000001c00007302 */ /* 0x004e240000000000 */
[----:B------:R-:W-:-:S04]  /*1300*/  FFMA R2, R0, R15, RZ ;  /* 0x0000000f00027223 */ /* 0x000fc800000000ff */
[----:B------:R-:W-:-:S04]  /*1310*/  FFMA R10, -R28, R2, R0 ;  /* 0x000000021c0a7223 */ /* 0x000fc80000000100 */
[----:B------:R-:W-:Y:S01]  /*1320*/  FFMA R15, R15, R10, R2 ;  /* 0x0000000a0f0f7223 */ /* 0x000fe20000000002 */
[----:B----4-:R-:W-:Y:S01]  /*1330*/  IMAD R2, R27, 0x2, R6 ;  /* 0x000000021b027824 */ /* 0x010fe200078e0206 */
[----:B0-----:R-:W-:Y:S06]  /*1340*/  @!P0 BRA `(.L_x_99) ;  /* 0x00000000000c8947 */ /* 0x001fec0003800000 */
[----:B------:R-:W-:-:S07]  /*1350*/  MOV R10, 0x1370 ;  /* 0x00001370000a7802 */ /* 0x000fce0000000f00 */
[----:B------:R-:W-:Y:S05]  /*1360*/  CALL.REL.NOINC `($__internal_2_$__cuda_sm3x_div_rn_noftz_f32_slowpath) ;  /* 0x00000008008c7944 */ /* 0x000fea0003c00000 */
[----:B------:R-:W-:-:S07]  /*1370*/  MOV R15, R0 ;  /* 0x00000000000f7202 */ /* 0x000fce0000000f00 */
.L_x_99:
[----:B------:R-:W-:Y:S05]  /*1380*/  BSYNC.RECONVERGENT B4 ;  /* 0x0000000000047941 */ /* 0x000fea0003800200 */
.L_x_98:
[----:B------:R-:W2:Y:S01]  /*1390*/  LDG.E.CONSTANT R23, desc[UR6][R16.64+0x8] ;  /* 0x0000080610177981 */ /* 0x000ea2000c1e9900 */
[----:B------:R-:W0:Y:S03]  /*13a0*/  LDC.64 R20, c[0x0][0x380] ;  /* 0x0000e000ff147b82 */ /* 0x000e260000000a00 */
[----:B------:R-:W3:Y:S05]  /*13b0*/  LDG.E R28, desc[UR6][R24.64] ;  /* 0x00000006181c7981 */ /* 0x000eea000c1e1900 */
[----:B------:R-:W1:Y:S02]  /*13c0*/  LDC.64 R12, c[0x0][0x390] ;  /* 0x0000e400ff0c7b82 */ /* 0x000e640000000a00 */
[----:B-1----:R-:W-:-:S06]  /*13d0*/  IMAD.WIDE R12, R2, 0x4, R12 ;  /* 0x00000004020c7825 */ /* 0x002fcc00078e020c */
[----:B------:R-:W4:Y:S01]  /*13e0*/  LDG.E R13, desc[UR6][R12.64] ;  /* 0x000000060c0d7981 */ /* 0x000f22000c1e1900 */
[----:B--2---:R-:W-:-:S05]  /*13f0*/  IADD3 R23, PT, PT, R4, R23, RZ ;  /* 0x0000001704177210 */ /* 0x004fca0007ffe0ff */
[----:B0-----:R-:W-:Y:S02]  /*1400*/  IMAD.WIDE R20, R23, 0x4, R20 ;  /* 0x0000000417147825 */ /* 0x001fe400078e0214 */
[----:B------:R-:W2:Y:S04]  /*1410*/  LDG.E.CONSTANT R23, desc[UR6][R18.64+0x8] ;  /* 0x0000080612177981 */ /* 0x000ea8000c1e9900 */
[----:B------:R-:W5:Y:S01]  /*1420*/  LDG.E R0, desc[UR6][R20.64] ;  /* 0x0000000614007981 */ /* 0x000f62000c1e1900 */
[----:B---3--:R-:W0:Y:S01]  /*1430*/  MUFU.RCP R27, R28 ;  /* 0x0000001c001b7308 */ /* 0x008e220000001000 */
[----:B------:R-:W-:Y:S01]  /*1440*/  BSSY.RECONVERGENT B4, `(.L_x_100) ;  /* 0x000000d000047945 */ /* 0x000fe20003800200 */
[----:B0-----:R-:W-:-:S04]  /*1450*/  FFMA R2, -R28, R27, 1 ;  /* 0x3f8000001c027423 */ /* 0x001fc8000000011b */
[----:B------:R-:W-:Y:S01]  /*1460*/  FFMA R27, R27, R2, R27 ;  /* 0x000000021b1b7223 */ /* 0x000fe2000000001b */
[----:B----4-:R-:W-:Y:S01]  /*1470*/  FFMA R14, R13, R15, R14 ;  /* 0x0000000f0d0e7223 */ /* 0x010fe2000000000e */
[----:B-----5:R-:W0:Y:S02]  /*1480*/  FCHK P0, R0, R28 ;  /* 0x0000001c00007302 */ /* 0x020e240000000000 */
[----:B------:R-:W-:-:S04]  /*1490*/  FFMA R2, R0, R27, RZ ;  /* 0x0000001b00027223 */ /* 0x000fc800000000ff */
[----:B------:R-:W-:-:S04]  /*14a0*/  FFMA R10, -R28, R2, R0 ;  /* 0x000000021c0a7223 */ /* 0x000fc80000000100 */
[----:B------:R-:W-:Y:S01]  /*14b0*/  FFMA R15, R27, R10, R2 ;  /* 0x0000000a1b0f7223 */ /* 0x000fe20000000002 */
[----:B--2---:R-:W-:Y:S01]  /*14c0*/  LEA R2, R23, R6, 0x1 ;  /* 0x0000000617027211 */ /* 0x004fe200078e08ff */
[----:B0-----:R-:W-:Y:S06]  /*14d0*/  @!P0 BRA `(.L_x_101) ;  /* 0x00000000000c8947 */ /* 0x001fec0003800000 */
[----:B------:R-:W-:-:S07]  /*14e0*/  MOV R10, 0x1500 ;  /* 0x00001500000a7802 */ /* 0x000fce0000000f00 */
[----:B------:R-:W-:Y:S05]  /*14f0*/  CALL.REL.NOINC `($__internal_2_$__cuda_sm3x_div_rn_noftz_f32_slowpath) ;  /* 0x0000000800287944 */ /* 0x000fea0003c00000 */
[----:B------:R-:W-:-:S07]  /*1500*/  MOV R15, R0 ;  /* 0x00000000000f7202 */ /* 0x000fce0000000f00 */
.L_x_101:
[----:B------:R-:W-:Y:S05]  /*1510*/  BSYNC.RECONVERGENT B4 ;  /* 0x0000000000047941 */ /* 0x000fea0003800200 */
.L_x_100:
        /* <DEDUP_REMOVED lines=19> */
[----:B----4-:R-:W-:Y:S01]  /*1650*/  LEA R2, R19, R6, 0x1 ;  /* 0x0000000613027211 */ /* 0x010fe200078e08ff */
[----:B0-----:R-:W-:Y:S06]  /*1660*/  @!P0 BRA `(.L_x_103) ;  /* 0x00000000000c8947 */ /* 0x001fec0003800000 */
[----:B------:R-:W-:-:S07]  /*1670*/  MOV R10, 0x1690 ;  /* 0x00001690000a7802 */ /* 0x000fce0000000f00 */
[----:B------:R-:W-:Y:S05]  /*1680*/  CALL.REL.NOINC `($__internal_2_$__cuda_sm3x_div_rn_noftz_f32_slowpath) ;  /* 0x0000000400c47944 */ /* 0x000fea0003c00000 */
[----:B------:R-:W-:-:S07]  /*1690*/  MOV R23, R0 ;  /* 0x0000000000177202 */ /* 0x000fce0000000f00 */
.L_x_103:
[----:B------:R-:W-:Y:S05]  /*16a0*/  BSYNC.RECONVERGENT B4 ;  /* 0x0000000000047941 */ /* 0x000fea0003800200 */
.L_x_102:
[----:B------:R-:W0:Y:S02]  /*16b0*/  LDC.64 R12, c[0x0][0x390] ;  /* 0x0000e400ff0c7b82 */ /* 0x000e240000000a00 */
[----:B0-----:R-:W-:-:S06]  /*16c0*/  IMAD.WIDE R12, R2, 0x4, R12 ;  /* 0x00000004020c7825 */ /* 0x001fcc00078e020c */
[----:B------:R-:W2:Y:S01]  /*16d0*/  LDG.E R13, desc[UR6][R12.64] ;  /* 0x000000060c0d7981 */ /* 0x000ea2000c1e1900 */
[----:B------:R-:W-:Y:S02]  /*16e0*/  VIADD R3, R3, 0x4 ;  /* 0x0000000403037836 */ /* 0x000fe40000000000 */
[----:B--2---:R-:W-:-:S07]  /*16f0*/  FFMA R30, R13, R23, R14 ;  /* 0x000000170d1e7223 */ /* 0x004fce000000000e */
.L_x_95:
[----:B------:R-:W-:Y:S05]  /*1700*/  BSYNC.RECONVERGENT B3 ;  /* 0x0000000000037941 */ /* 0x000fea0003800200 */
.L_x_94:
[----:B------:R-:W-:-:S13]  /*1710*/  LOP3.LUT P0, R0, R7, 0x3, RZ, 0xc0, !PT ;  /* 0x0000000307007812 */ /* 0x000fda000780c0ff */
[----:B------:R-:W-:Y:S05]  /*1720*/  @!P0 BRA `(.L_x_74) ;  /* 0x0000000400748947 */ /* 0x000fea0003800000 */
[----:B------:R-:W-:Y:S01]  /*1730*/  ISETP.NE.AND P0, PT, R0, 0x1, PT ;  /* 0x000000010000780c */ /* 0x000fe20003f05270 */
[----:B------:R-:W-:-:S12]  /*1740*/  BSSY.RECONVERGENT B3, `(.L_x_104) ;  /* 0x000003a000037945 */ /* 0x000fd80003800200 */
        /* <DEDUP_REMOVED lines=17> */
[----:B------:R-:W-:Y:S01]  /*1860*/  FFMA R10, R0, R21, RZ ;  /* 0x00000015000a7223 */ /* 0x000fe200000000ff */
[----:B---3--:R-:W-:-:S03]  /*1870*/  LEA R2, R19, R6, 0x1 ;  /* 0x0000000613027211 */ /* 0x008fc600078e08ff */
[----:B------:R-:W-:-:S04]  /*1880*/  FFMA R18, -R23, R10, R0 ;  /* 0x0000000a17127223 */ /* 0x000fc80000000100 */
[----:B------:R-:W-:Y:S01]  /*1890*/  FFMA R19, R21, R18, R10 ;  /* 0x0000001215137223 */ /* 0x000fe2000000000a */
[----:B0-----:R-:W-:Y:S06]  /*18a0*/  @!P0 BRA `(.L_x_107) ;  /* 0x0000000000108947 */ /* 0x001fec0003800000 */
[----:B------:R-:W-:Y:S02]  /*18b0*/  MOV R28, R23 ;  /* 0x00000017001c7202 */ /* 0x000fe40000000f00 */
[----:B------:R-:W-:-:S07]  /*18c0*/  MOV R10, 0x18e0 ;  /* 0x000018e0000a7802 */ /* 0x000fce0000000f00 */
[----:B------:R-:W-:Y:S05]  /*18d0*/  CALL.REL.NOINC `($__internal_2_$__cuda_sm3x_div_rn_noftz_f32_slowpath) ;  /* 0x0000000400307944 */ /* 0x000fea0003c00000 */
[----:B------:R-:W-:-:S07]  /*18e0*/  MOV R19, R0 ;  /* 0x0000000000137202 */ /* 0x000fce0000000f00 */
.L_x_107:
[----:B------:R-:W-:Y:S05]  /*18f0*/  BSYNC.RECONVERGENT B4 ;  /* 0x0000000000047941 */ /* 0x000fea0003800200 */
.L_x_106:
        /* <DEDUP_REMOVED lines=24> */
.L_x_109:
[----:B------:R-:W-:Y:S05]  /*1a80*/  BSYNC.RECONVERGENT B4 ;  /* 0x0000000000047941 */ /* 0x000fea0003800200 */
.L_x_108:
[----:B------:R-:W0:Y:S02]  /*1a90*/  LDC.64 R12, c[0x0][0x390] ;  /* 0x0000e400ff0c7b82 */ /* 0x000e240000000a00 */
[----:B0-----:R-:W-:-:S06]  /*1aa0*/  IMAD.WIDE R12, R2, 0x4, R12 ;  /* 0x00000004020c7825 */ /* 0x001fcc00078e020c */
[----:B------:R-:W2:Y:S01]  /*1ab0*/  LDG.E R13, desc[UR6][R12.64] ;  /* 0x000000060c0d7981 */ /* 0x000ea2000c1e1900 */
[----:B------:R-:W-:Y:S02]  /*1ac0*/  VIADD R3, R3, 0x2 ;  /* 0x0000000203037836 */ /* 0x000fe40000000000 */
[----:B--2---:R-:W-:-:S07]  /*1ad0*/  FFMA R30, R13, R23, R30 ;  /* 0x000000170d1e7223 */ /* 0x004fce000000001e */
.L_x_105:
[----:B------:R-:W-:Y:S05]  /*1ae0*/  BSYNC.RECONVERGENT B3 ;  /* 0x0000000000037941 */ /* 0x000fea0003800200 */
.L_x_104:
[----:B------:R-:W-:-:S04]  /*1af0*/  LOP3.LUT R0, R7, 0x1, RZ, 0xc0, !PT ;  /* 0x0000000107007812 */ /* 0x000fc800078ec0ff */
[----:B------:R-:W-:-:S13]  /*1b00*/  ISETP.NE.U32.AND P0, PT, R0, 0x1, PT ;  /* 0x000000010000780c */ /* 0x000fda0003f05070 */
[----:B------:R-:W-:Y:S05]  /*1b10*/  @P0 BRA `(.L_x_74) ;  /* 0x0000000000780947 */ /* 0x000fea0003800000 */
[----:B------:R-:W0:Y:S01]  /*1b20*/  LDC.64 R14, c[0x0][0x3a8] ;  /* 0x0000ea00ff0e7b82 */ /* 0x000e220000000a00 */
[----:B------:R-:W2:Y:S07]  /*1b30*/  LDG.E R25, desc[UR6][R24.64] ;  /* 0x0000000618197981 */ /* 0x000eae000c1e1900 */
[----:B------:R-:W1:Y:S08]  /*1b40*/  LDC.64 R16, c[0x0][0x380] ;  /* 0x0000e000ff107b82 */ /* 0x000e700000000a00 */
[----:B------:R-:W3:Y:S01]  /*1b50*/  LDC.64 R12, c[0x0][0x3b0] ;  /* 0x0000ec00ff0c7b82 */ /* 0x000ee20000000a00 */
[----:B0-----:R-:W-:-:S06]  /*1b60*/  IMAD.WIDE R14, R3, 0x4, R14 ;  /* 0x00000004030e7825 */ /* 0x001fcc00078e020e */
[----:B------:R-:W4:Y:S01]  /*1b70*/  LDG.E.CONSTANT R15, desc[UR6][R14.64] ;  /* 0x000000060e0f7981 */ /* 0x000f22000c1e9900 */
[----:B---3--:R-:W-:-:S06]  /*1b80*/  IMAD.WIDE R12, R3, 0x4, R12 ;  /* 0x00000004030c7825 */ /* 0x008fcc00078e020c */
[----:B------:R-:W3:Y:S01]  /*1b90*/  LDG.E.CONSTANT R13, desc[UR6][R12.64] ;  /* 0x000000060c0d7981 */ /* 0x000ee2000c1e9900 */
[----:B----4-:R-:W-:-:S05]  /*1ba0*/  IADD3 R19, PT, PT, R4, R15, RZ ;  /* 0x0000000f04137210 */ /* 0x010fca0007ffe0ff */
[----:B-1----:R-:W-:-:S05]  /*1bb0*/  IMAD.WIDE R16, R19, 0x4, R16 ;  /* 0x0000000413107825 */ /* 0x002fca00078e0210 */
        /* <DEDUP_REMOVED lines=11> */
[----:B------:R-:W-:Y:S02]  /*1c70*/  MOV R28, R25 ;  /* 0x00000019001c7202 */ /* 0x000fe40000000f00 */
[----:B------:R-:W-:-:S07]  /*1c80*/  MOV R10, 0x1ca0 ;  /* 0x00001ca0000a7802 */ /* 0x000fce0000000f00 */
[----:B------:R-:W-:Y:S05]  /*1c90*/  CALL.REL.NOINC `($__internal_2_$__cuda_sm3x_div_rn_noftz_f32_slowpath) ;  /* 0x0000000000407944 */ /* 0x000fea0003c00000 */
[----:B------:R-:W-:-:S07]  /*1ca0*/  MOV R15, R0 ;  /* 0x00000000000f7202 */ /* 0x000fce0000000f00 */
.L_x_111:
[----:B------:R-:W-:Y:S05]  /*1cb0*/  BSYNC.RECONVERGENT B3 ;  /* 0x0000000000037941 */ /* 0x000fea0003800200 */
.L_x_110:
[----:B------:R-:W0:Y:S02]  /*1cc0*/  LDC.64 R12, c[0x0][0x390] ;  /* 0x0000e400ff0c7b82 */ /* 0x000e240000000a00 */
[----:B0-----:R-:W-:-:S06]  /*1cd0*/  IMAD.WIDE R2, R2, 0x4, R12 ;  /* 0x0000000402027825 */ /* 0x001fcc00078e020c */
[----:B------:R-:W2:Y:S02]  /*1ce0*/  LDG.E R3, desc[UR6][R2.64] ;  /* 0x0000000602037981 */ /* 0x000ea4000c1e1900 */
[----:B--2---:R-:W-:-:S07]  /*1cf0*/  FFMA R30, R3, R15, R30 ;  /* 0x0000000f031e7223 */ /* 0x004fce000000001e */
.L_x_74:
[----:B------:R-:W-:Y:S05]  /*1d00*/  BSYNC.RECONVERGENT B0 ;  /* 0x0000000000007941 */ /* 0x000fea0003800200 */
.L_x_73:
[----:B------:R-:W0:Y:S01]  /*1d10*/  LDC.64 R2, c[0x0][0x398] ;  /* 0x0000e600ff027b82 */ /* 0x000e220000000a00 */
[----:B------:R-:W1:Y:S01]  /*1d20*/  LDCU UR5, c[0x0][0x360] ;  /* 0x00006c00ff0577ac */ /* 0x000e620008000800 */
[----:B------:R-:W-:Y:S02]  /*1d30*/  LEA R13, R11, R6, 0x1 ;  /* 0x000000060b0d7211 */ /* 0x000fe400078e08ff */
[----:B-1----:R-:W-:-:S04]  /*1d40*/  IADD3 R6, PT, PT, R6, UR5, RZ ;  /* 0x0000000506067c10 */ /* 0x002fc8000fffe0ff */
[----:B------:R-:W-:Y:S01]  /*1d50*/  ISETP.GE.AND P0, PT, R6, UR4, PT ;  /* 0x0000000406007c0c */ /* 0x000fe2000bf06270 */
[----:B0-----:R-:W-:-:S05]  /*1d60*/  IMAD.WIDE R2, R13, 0x4, R2 ;  /* 0x000000040d027825 */ /* 0x001fca00078e0202 */
[----:B------:R0:W-:Y:S07]  /*1d70*/  STG.E desc[UR6][R2.64], R30 ;  /* 0x0000001e02007986 */ /* 0x0001ee000c101906 */
[----:B------:R-:W-:Y:S05]  /*1d80*/  @!P0 BRA `(.L_x_112) ;  /* 0xffffffe400448947 */ /* 0x000fea000383ffff */
[----:B------:R-:W-:Y:S05]  /*1d90*/  EXIT ;  /* 0x000000000000794d */ /* 0x000fea0003800000 */
        .weak           $__internal_2_$__cuda_sm3x_div_rn_noftz_f32_slowpath
        .type           $__internal_2_$__cuda_sm3x_div_rn_noftz_f32_slowpath,@function
        .size           $__internal_2_$__cuda_sm3x_div_rn_noftz_f32_slowpath,(.L_x_134 - $__internal_2_$__cuda_sm3x_div_rn_noftz_f32_slowpath)
$__internal_2_$__cuda_sm3x_div_rn_noftz_f32_slowpath:
[----:B------:R-:W-:Y:S01]  /*1da0*/  SHF.R.U32.HI R12, RZ, 0x17, R28 ;  /* 0x00000017ff0c7819 */ /* 0x000fe2000001161c */
[----:B------:R-:W-:Y:S01]  /*1db0*/  BSSY.RECONVERGENT B1, `(.L_x_113) ;  /* 0x0000062000017945 */ /* 0x000fe20003800200 */
[----:B------:R-:W-:Y:S02]  /*1dc0*/  SHF.R.U32.HI R29, RZ, 0x17, R0 ;  /* 0x00000017ff1d7819 */ /* 0x000fe40000011600 */
[----:B------:R-:W-:Y:S02]  /*1dd0*/  LOP3.LUT R12, R12, 0xff, RZ, 0xc0, !PT ;  /* 0x000000ff0c0c7812 */ /* 0x000fe400078ec0ff */
[----:B------:R-:W-:Y:S02]  /*1de0*/  LOP3.LUT R29, R29, 0xff, RZ, 0xc0, !PT ;  /* 0x000000ff1d1d7812 */ /* 0x000fe400078ec0ff */
[----:B------:R-:W-:-:S03]  /*1df0*/  IADD3 R26, PT, PT, R12, -0x1, RZ ;  /* 0xffffffff0c1a7810 */ /* 0x000fc60007ffe0ff */
[----:B------:R-:W-:Y:S01]  /*1e00*/  VIADD R27, R29, 0xffffffff ;  /* 0xffffffff1d1b7836 */ /* 0x000fe20000000000 */
        /* <DEDUP_REMOVED lines=10> */
[----:B------:R-:W-:Y:S02]  /*1eb0*/  FSETP.NEU.FTZ.AND P2, PT, |R0|, +INF , PT ;  /* 0x7f8000000000780b */ /* 0x000fe40003f5d200 */
        /* <DEDUP_REMOVED lines=14> */
[----:B------:R-:W-:-:S03]  /*1fa0*/  @!P1 FFMA R28, R28, 1.84467440737095516160e+19, RZ ;  /* 0x5f8000001c1c9823 */ /* 0x000fc600000000ff */
[----:B------:R-:W-:-:S07]  /*1fb0*/  @!P1 IADD3 R13, PT, PT, R13, 0x40, RZ ;  /* 0x000000400d0d9810 */ /* 0x000fce0007ffe0ff */
.L_x_114:
[----:B------:R-:W-:Y:S01]  /*1fc0*/  LEA R27, R12, 0xc0800000, 0x17 ;  /* 0xc08000000c1b7811 */ /* 0x000fe200078eb8ff */
[----:B------:R-:W-:Y:S01]  /*1fd0*/  BSSY.RECONVERGENT B2, `(.L_x_119) ;  /* 0x0000036000027945 */ /* 0x000fe20003800200 */
[----:B------:R-:W-:Y:S02]  /*1fe0*/  IADD3 R29, PT, PT, R29, -0x7f, RZ ;  /* 0xffffff811d1d7810 */ /* 0x000fe40007ffe0ff */
[----:B------:R-:W-:-:S03]  /*1ff0*/  IADD3 R32, PT, PT, -R27, R28, RZ ;  /* 0x0000001c1b207210 */ /* 0x000fc60007ffe1ff */
[----:B------:R-:W-:Y:S01]  /*2000*/  IMAD R0, R29, -0x800000, R0 ;  /* 0xff8000001d007824 */ /* 0x000fe200078e0200 */
[----:B------:R-:W0:Y:S01]  /*2010*/  MUFU.RCP R26, R32 ;  /* 0x00000020001a7308 */ /* 0x000e220000001000 */
[----:B------:R-:W-:-:S04]  /*2020*/  FADD.FTZ R27, -R32, -RZ ;  /* 0x800000ff201b7221 */ /* 0x000fc80000010100 */
[----:B0-----:R-:W-:-:S04]  /*2030*/  FFMA R31, R26, R27, 1 ;  /* 0x3f8000001a1f7423 */ /* 0x001fc8000000001b */
[----:B------:R-:W-:-:S04]  /*2040*/  FFMA R31, R26, R31, R26 ;  /* 0x0000001f1a1f7223 */ /* 0x000fc8000000001a */
[----:B------:R-:W-:-:S04]  /*2050*/  FFMA R26, R0, R31, RZ ;  /* 0x0000001f001a7223 */ /* 0x000fc800000000ff */
[----:B------:R-:W-:-:S04]  /*2060*/  FFMA R28, R27, R26, R0 ;  /* 0x0000001a1b1c7223 */ /* 0x000fc80000000000 */
[----:B------:R-:W-:Y:S01]  /*2070*/  FFMA R28, R31, R28, R26 ;  /* 0x0000001c1f1c7223 */ /* 0x000fe2000000001a */
[----:B------:R-:W-:-:S03]  /*2080*/  IADD3 R26, PT, PT, R29, 0x7f, -R12 ;  /* 0x0000007f1d1a7810 */ /* 0x000fc60007ffe80c */
[----:B------:R-:W-:Y:S01]  /*2090*/  FFMA R27, R27, R28, R0 ;  /* 0x0000001c1b1b7223 */ /* 0x000fe20000000000 */
[----:B------:R-:W-:-:S03]  /*20a0*/  IADD3 R13, PT, PT, R26, R13, RZ ;  /* 0x0000000d1a0d7210 */ /* 0x000fc60007ffe0ff */
[----:B------:R-:W-:-:S05]  /*20b0*/  FFMA R0, R31, R27, R28 ;  /* 0x0000001b1f007223 */ /* 0x000fca000000001c */
[----:B------:R-:W-:-:S04]  /*20c0*/  SHF.R.U32.HI R12, RZ, 0x17, R0 ;  /* 0x00000017ff0c7819 */ /* 0x000fc80000011600 */
[----:B------:R-:W-:-:S05]  /*20d0*/  LOP3.LUT R12, R12, 0xff, RZ, 0xc0, !PT ;  /* 0x000000ff0c0c7812 */ /* 0x000fca00078ec0ff */
[----:B------:R-:W-:-:S05]  /*20e0*/  IMAD.IADD R12, R12, 0x1, R13 ;  /* 0x000000010c0c7824 */ /* 0x000fca00078e020d */
        /* <DEDUP_REMOVED lines=13> */
[C---:B------:R-:W-:Y:S02]  /*21c0*/  IADD3 R27, PT, PT, R12.reuse, 0x20, RZ ;  /* 0x000000200c1b7810 */ /* 0x040fe40007ffe0ff */
[----:B------:R-:W-:Y:S02]  /*21d0*/  LOP3.LUT R13, R13, 0x7fffff, RZ, 0xc0, !PT ;  /* 0x007fffff0d0d7812 */ /* 0x000fe400078ec0ff */
[C---:B------:R-:W-:Y:S02]  /*21e0*/  ISETP.NE.AND P2, PT, R12.reuse, RZ, PT ;  /* 0x000000ff0c00720c */ /* 0x040fe40003f45270 */
[----:B------:R-:W-:Y:S02]  /*21f0*/  LOP3.LUT R28, R13, 0x800000, RZ, 0xfc, !PT ;  /* 0x008000000d1c7812 */ /* 0x000fe400078efcff */
[----:B------:R-:W-:-:S02]  /*2200*/  ISETP.NE.AND P1, PT, R12, RZ, PT ;  /* 0x000000ff0c00720c */ /* 0x000fc40003f25270 */
[----:B------:R-:W-:Y:S02]  /*2210*/  IADD3 R12, PT, PT, -R12, RZ, RZ ;  /* 0x000000ff0c0c7210 */ /* 0x000fe40007ffe1ff */
[----:B------:R-:W-:Y:S02]  /*2220*/  SHF.L.U32 R27, R28, R27, RZ ;  /* 0x0000001b1c1b7219 */ /* 0x000fe400000006ff */
[----:B------:R-:W-:Y:S02]  /*2230*/  FSETP.NEU.FTZ.AND P0, PT, R26, R31, PT ;  /* 0x0000001f1a00720b */ /* 0x000fe40003f1d000 */
[----:B------:R-:W-:Y:S02]  /*2240*/  SEL R13, R12, RZ, P2 ;  /* 0x000000ff0c0d7207 */ /* 0x000fe40001000000 */
[----:B------:R-:W-:Y:S02]  /*2250*/  ISETP.NE.AND P1, PT, R27, RZ, P1 ;  /* 0x000000ff1b00720c */ /* 0x000fe40000f25270 */
[----:B------:R-:W-:-:S02]  /*2260*/  SHF.R.U32.HI R27, RZ, R13, R28 ;  /* 0x0000000dff1b7219 */ /* 0x000fc4000001161c */
[----:B------:R-:W-:Y:S02]  /*2270*/  PLOP3.LUT P0, PT, P0, P1, PT, 0xf8, 0x8f ;  /* 0x00000000008f781c */ /* 0x000fe40000703f70 */
[----:B------:R-:W-:Y:S02]  /*2280*/  SHF.R.U32.HI R13, RZ, 0x1, R27 ;  /* 0x00000001ff0d7819 */ /* 0x000fe4000001161b */
[----:B------:R-:W-:-:S04]  /*2290*/  SEL R12, RZ, 0x1, !P0 ;  /* 0x00000001ff0c7807 */ /* 0x000fc80004000000 */
[----:B------:R-:W-:-:S04]  /*22a0*/  LOP3.LUT R12, R12, 0x1, R13, 0xf8, !PT ;  /* 0x000000010c0c7812 */ /* 0x000fc800078ef80d */
[----:B------:R-:W-:-:S04]  /*22b0*/  LOP3.LUT R12, R12, R27, RZ, 0xc0, !PT ;  /* 0x0000001b0c0c7212 */ /* 0x000fc800078ec0ff */
[----:B------:R-:W-:-:S04]  /*22c0*/  IADD3 R13, PT, PT, R13, R12, RZ ;  /* 0x0000000c0d0d7210 */ /* 0x000fc80007ffe0ff */
[----:B------:R-:W-:Y:S01]  /*22d0*/  LOP3.LUT R0, R13, R0, RZ, 0xfc, !PT ;  /* 0x000000000d007212 */ /* 0x000fe200078efcff */
[----:B------:R-:W-:Y:S06]  /*22e0*/  BRA `(.L_x_122) ;  /* 0x0000000000107947 */ /* 0x000fec0003800000 */
.L_x_121:
[----:B------:R-:W-:-:S04]  /*22f0*/  LOP3.LUT R0, R0, 0x80000000, RZ, 0xc0, !PT ;  /* 0x8000000000007812 */ /* 0x000fc800078ec0ff */
[----:B------:R-:W-:Y:S01]  /*2300*/  LOP3.LUT R0, R0, 0x7f800000, RZ, 0xfc, !PT ;  /* 0x7f80000000007812 */ /* 0x000fe200078efcff */
[----:B------:R-:W-:Y:S06]  /*2310*/  BRA `(.L_x_122) ;  /* 0x0000000000047947 */ /* 0x000fec0003800000 */
.L_x_120:
[----:B------:R-:W-:-:S07]  /*2320*/  LEA R0, R13, R0, 0x17 ;  /* 0x000000000d007211 */ /* 0x000fce00078eb8ff */
.L_x_122:
[----:B------:R-:W-:Y:S05]  /*2330*/  BSYNC.RECONVERGENT B2 ;  /* 0x0000000000027941 */ /* 0x000fea0003800200 */
.L_x_119:
[----:B------:R-:W-:Y:S05]  /*2340*/  BRA `(.L_x_123) ;  /* 0x0000000000207947 */ /* 0x000fea0003800000 */
.L_x_118:
[----:B------:R-:W-:-:S04]  /*2350*/  LOP3.LUT R0, R28, 0x80000000, R0, 0x48, !PT ;  /* 0x800000001c007812 */ /* 0x000fc800078e4800 */
[----:B------:R-:W-:Y:S01]  /*2360*/  LOP3.LUT R0, R0, 0x7f800000, RZ, 0xfc, !PT ;  /* 0x7f80000000007812 */ /* 0x000fe200078efcff */
[----:B------:R-:W-:Y:S06]  /*2370*/  BRA `(.L_x_123) ;  /* 0x0000000000147947 */ /* 0x000fec0003800000 */
.L_x_117:
[----:B------:R-:W-:Y:S01]  /*2380*/  LOP3.LUT R0, R28, 0x80000000, R0, 0x48, !PT ;  /* 0x800000001c007812 */ /* 0x000fe200078e4800 */
[----:B------:R-:W-:Y:S06]  /*2390*/  BRA `(.L_x_123) ;  /* 0x00000000000c7947 */ /* 0x000fec0003800000 */
.L_x_116:
[----:B------:R-:W0:Y:S01]  /*23a0*/  MUFU.RSQ R0, -QNAN ;  /* 0xffc0000000007908 */ /* 0x000e220000001400 */
[----:B------:R-:W-:Y:S05]  /*23b0*/  BRA `(.L_x_123) ;  /* 0x0000000000047947 */ /* 0x000fea0003800000 */
.L_x_115:
[----:B------:R-:W-:-:S07]  /*23c0*/  FADD.FTZ R0, R0, R28 ;  /* 0x0000001c00007221 */ /* 0x000fce0000010000 */
.L_x_123:
[----:B------:R-:W-:Y:S05]  /*23d0*/  BSYNC.RECONVERGENT B1 ;  /* 0x0000000000017941 */ /* 0x000fea0003800200 */
.L_x_113:
[----:B------:R-:W-:Y:S01]  /*23e0*/  HFMA2 R13, -RZ, RZ, 0, 0 ;  /* 0x00000000ff0d7431 */ /* 0x000fe200000001ff */
[----:B------:R-:W-:-:S04]  /*23f0*/  MOV R12, R10 ;  /* 0x0000000a000c7202 */ /* 0x000fc80000000f00 */
[----:B0-----:R-:W-:Y:S05]  /*2400*/  RET.REL.NODEC R12 `(K5) ;  /* 0xffffffd80cfc7950 */ /* 0x001fea0003c3ffff */
.L_x_124:
        /* <DEDUP_REMOVED lines=15> */
.L_x_134:


//--------------------- .text.K4                  --------------------------
	.section	.text.K4,"ax",@progbits
	.align	128
        .global         K4
        .type           K4,@function
        .size           K4,(.L_x_137 - K4)
        .other          K4,@"STO_CUDA_ENTRY STV_DEFAULT"
K4:
.text.K4:
[----:B------:R-:W-:Y:S01]  /*0000*/  LDC R1, c[0x0][0x37c] ;  /* 0x0000df00ff017b82 */ /* 0x000fe20000000800 */
[----:B------:R-:W0:Y:S01]  /*0010*/  LDCU UR6, c[0x0][0x3c4] ;  /* 0x00007880ff0677ac */ /* 0x000e220008000800 */
[----:B------:R-:W1:Y:S06]  /*0020*/  S2R R4, SR_TID.X ;  /* 0x0000000000047919 */ /* 0x000e6c0000002100 */
[----:B------:R-:W2:Y:S01]  /*0030*/  S2UR UR4, SR_CTAID.X ;  /* 0x00000000000479c3 */ /* 0x000ea20000002500 */
[----:B------:R-:W3:Y:S07]  /*0040*/  LDCU UR5, c[0x0][0x3b8] ;  /* 0x00007700ff0577ac */ /* 0x000eee0008000800 */
[----:B------:R-:W2:Y:S01]  /*0050*/  LDC R7, c[0x0][0x3c8] ;  /* 0x0000f200ff077b82 */ /* 0x000ea20000000800 */
[----:B0-----:R-:W0:Y:S08]  /*0060*/  I2F.U32.RP R0, UR6 ;  /* 0x0000000600007d06 */ /* 0x001e300008209000 */
[----:B0-----:R-:W0:Y:S02]  /*0070*/  MUFU.RCP R0, R0 ;  /* 0x0000000000007308 */ /* 0x001e240000001000 */
[----:B0-----:R-:W-:-:S06]  /*0080*/  IADD3 R2, PT, PT, R0, 0xffffffe, RZ ;  /* 0x0ffffffe00027810 */ /* 0x001fcc0007ffe0ff */
[----:B------:R0:W4:Y:S02]  /*0090*/  F2I.FTZ.U32.TRUNC.NTZ R3, R2 ;  /* 0x0000000200037305 */ /* 0x000124000021f000 */
[----:B0-----:R-:W-:Y:S01]  /*00a0*/  HFMA2 R2, -RZ, RZ, 0, 0 ;  /* 0x00000000ff027431 */ /* 0x001fe200000001ff */
[----:B----4-:R-:W-:-:S05]  /*00b0*/  IADD3 R5, PT, PT, RZ, -R3, RZ ;  /* 0x80000003ff057210 */ /* 0x010fca0007ffe0ff */
[----:B------:R-:W-:-:S04]  /*00c0*/  IMAD R5, R5, UR6, RZ ;  /* 0x0000000605057c24 */ /* 0x000fc8000f8e02ff */
[----:B------:R-:W-:-:S06]  /*00d0*/  IMAD.HI.U32 R3, R3, R5, R2 ;  /* 0x0000000503037227 */ /* 0x000fcc00078e0002 */
[----:B-1----:R-:W-:-:S05]  /*00e0*/  IMAD.HI.U32 R3, R3, R4, RZ ;  /* 0x0000000403037227 */ /* 0x002fca00078e00ff */
[----:B------:R-:W-:-:S05]  /*00f0*/  IADD3 R5, PT, PT, -R3, RZ, RZ ;  /* 0x000000ff03057210 */ /* 0x000fca0007ffe1ff */
[----:B------:R-:W-:Y:S01]  /*0100*/  IMAD R4, R5, UR6, R4 ;  /* 0x0000000605047c24 */ /* 0x000fe2000f8e0204 */
[----:B------:R-:W-:-:S04]  /*0110*/  LOP3.LUT R5, RZ, UR6, RZ, 0x33, !PT ;  /* 0x00000006ff057c12 */ /* 0x000fc8000f8e33ff */
        /* <DEDUP_REMOVED lines=18> */
[----:B------:R-:W1:Y:S07]  /*0240*/  LDCU.64 UR6, c[0x0][0x358] ;  /* 0x00006b00ff0677ac */ /* 0x000e6e0008000a00 */
[----:B------:R-:W2:Y:S08]  /*0250*/  LDC.64 R8, c[0x0][0x3b0] ;  /* 0x0000ec00ff087b82 */ /* 0x000eb00000000a00 */
[----:B------:R-:W3:Y:S01]  /*0260*/  LDC.64 R10, c[0x0][0x3a8] ;  /* 0x0000ea00ff0a7b82 */ /* 0x000ee20000000a00 */
[----:B0-----:R-:W-:-:S05]  /*0270*/  IMAD.WIDE R6, R0, 0x4, R6 ;  /* 0x0000000400067825 */ /* 0x001fca00078e0206 */
[----:B-1----:R-:W2:Y:S04]  /*0280*/  LDG.E.CONSTANT R2, desc[UR6][R6.64] ;  /* 0x0000000606027981 */ /* 0x002ea8000c1e9900 */
[----:B------:R-:W4:Y:S01]  /*0290*/  LDG.E.CONSTANT R3, desc[UR6][R6.64+0x4] ;  /* 0x0000040606037981 */ /* 0x000f22000c1e9900 */
[----:B------:R-:W0:Y:S01]  /*02a0*/  LDCU UR5, c[0x0][0x360] ;  /* 0x00006c00ff0577ac */ /* 0x000e220008000800 */
[C---:B--2---:R-:W-:Y:S01]  /*02b0*/  IMAD.WIDE R8, R2.reuse, 0x4, R8 ;  /* 0x0000000402087825 */ /* 0x044fe200078e0208 */
[----:B----4-:R-:W-:-:S03]  /*02c0*/  IADD3 R4, PT, PT, R2, -R3, RZ ;  /* 0x8000000302047210 */ /* 0x010fc60007ffe0ff */
[----:B---3--:R-:W-:Y:S01]  /*02d0*/  IMAD.WIDE R10, R2, 0x4, R10 ;  /* 0x00000004020a7825 */ /* 0x008fe200078e020a */
[----:B0-----:R-:W-:-:S13]  /*02e0*/  ISETP.GT.U32.AND P0, PT, R4, -0x4, PT ;  /* 0xfffffffc0400780c */ /* 0x001fda0003f04070 */
.L_x_130:
[----:B------:R-:W-:Y:S01]  /*02f0*/  ISETP.GE.AND P1, PT, R2, R3, PT ;  /* 0x000000030200720c */ /* 0x000fe20003f26270 */
[----:B------:R-:W-:Y:S01]  /*0300*/  BSSY.RECONVERGENT B0, `(.L_x_125) ;  /* 0x00000cc000007945 */ /* 0x000fe20003800200 */
[----:B------:R-:W-:Y:S02]  /*0310*/  IADD3 R15, PT, PT, R0, R5, RZ ;  /* 0x00000005000f7210 */ /* 0x000fe40007ffe0ff */
[----:B--2---:R-:W-:-:S09]  /*0320*/  MOV R7, RZ ;  /* 0x000000ff00077202 */ /* 0x004fd20000000f00 */
[----:B01-3--:R-:W-:Y:S05]  /*0330*/  @P1 BRA `(.L_x_126) ;  /* 0x0000000c00201947 */ /* 0x00bfea0003800000 */
[----:B------:R-:W0:Y:S01]  /*0340*/  LDC.64 R12, c[0x0][0x388] ;  /* 0x0000e200ff0c7b82 */ /* 0x000e220000000a00 */
[----:B------:R-:W-:Y:S01]  /*0350*/  IADD3 R6, PT, PT, -R2, R3, RZ ;  /* 0x0000000302067210 */ /* 0x000fe20007ffe1ff */
[----:B------:R-:W-:Y:S01]  /*0360*/  BSSY.RECONVERGENT B1, `(.L_x_127) ;  /* 0x0000059000017945 */ /* 0x000fe20003800200 */
[----:B------:R-:W-:Y:S01]  /*0370*/  HFMA2 R7, -RZ, RZ, 0, 0 ;  /* 0x00000000ff077431 */ /* 0x000fe200000001ff */
[----:B------:R-:W-:Y:S02]  /*0380*/  MOV R4, R2 ;  /* 0x0000000200047202 */ /* 0x000fe40000000f00 */
[----:B------:R-:W-:-:S04]  /*0390*/  LOP3.LUT R6, R6, 0x3, RZ, 0xc0, !PT ;  /* 0x0000000306067812 */ /* 0x000fc800078ec0ff */
[----:B------:R-:W-:Y:S01]  /*03a0*/  ISETP.NE.AND P1, PT, R6, RZ, PT ;  /* 0x000000ff0600720c */ /* 0x000fe20003f25270 */
[----:B0-----:R-:W-:-:S12]  /*03b0*/  IMAD.WIDE R12, R15, 0x4, R12 ;  /* 0x000000040f0c7825 */ /* 0x001fd800078e020c */
[----:B------:R-:W-:Y:S05]  /*03c0*/  @!P1 BRA `(.L_x_128) ;  /* 0x0000000400489947 */ /* 0x000fea0003800000 */
[----:B------:R-:W2:Y:S01]  /*03d0*/  LDG.E.CONSTANT R4, desc[UR6][R8.64] ;  /* 0x0000000608047981 */ /* 0x000ea2000c1e9900 */
[----:B------:R-:W0:Y:S03]  /*03e0*/  LDC.64 R16, c[0x0][0x380] ;  /* 0x0000e000ff107b82 */ /* 0x000e260000000a00 */
[----:B------:R-:W3:Y:S01]  /*03f0*/  LDG.E R7, desc[UR6][R12.64] ;  /* 0x000000060c077981 */ /* 0x000ee2000c1e1900 */
[----:B--2---:R-:W-:-:S03]  /*0400*/  IADD3 R23, PT, PT, R4, R5, RZ ;  /* 0x0000000504177210 */ /* 0x004fc60007ffe0ff */
[----:B------:R-:W2:Y:S02]  /*0410*/  LDG.E.CONSTANT R4, desc[UR6][R10.64] ;  /* 0x000000060a047981 */ /* 0x000ea4000c1e9900 */
[----:B0-----:R-:W-:-:S06]  /*0420*/  IMAD.WIDE R22, R23, 0x4, R16 ;  /* 0x0000000417167825 */ /* 0x001fcc00078e0210 */
[----:B------:R-:W3:Y:S01]  /*0430*/  LDG.E R22, desc[UR6][R22.64] ;  /* 0x0000000616167981 */ /* 0x000ee2000c1e1900 */
[----:B------:R-:W-:Y:S02]  /*0440*/  MOV R18, 0x9999999a ;  /* 0x9999999a00127802 */ /* 0x000fe40000000f00 */
[----:B------:R-:W-:Y:S02]  /*0450*/  MOV R19, 0x3fc99999 ;  /* 0x3fc9999900137802 */ /* 0x000fe40000000f00 */
[----:B------:R-:W-:Y:S02]  /*0460*/  MOV R25, 0x3bbb989d ;  /* 0x3bbb989d00197802 */ /* 0x000fe40000000f00 */
[----:B------:R-:W-:Y:S01]  /*0470*/  MOV R24, 0x437c0000 ;  /* 0x437c000000187802 */ /* 0x000fe20000000f00 */
[----:B---3--:R-:W-:-:S04]  /*0480*/  FADD R20, R22, R7 ;  /* 0x0000000716147221 */ /* 0x008fc80000000000 */
[----:B------:R-:W0:Y:S01]  /*0490*/  F2F.F64.F32 R14, R20 ;  /* 0x00000014000e7310 */ /* 0x000e220000201800 */
[----:B------:R-:W-:Y:S01]  /*04a0*/  FSETP.GT.AND P1, PT, R22, -R7, PT ;  /* 0x800000071600720b */ /* 0x000fe20003f24000 */
[----:B0-----:R-:W-:Y:S01]  /*04b0*/  DMUL R26, R14, R18 ;  /* 0x000000120e1a7228 */ /* 0x001fe20000000000 */
[----:B------:R-:W0:Y:S11]  /*04c0*/  LDC.64 R14, c[0x0][0x390] ;  /* 0x0000e400ff0e7b82 */ /* 0x000e360000000a00 */
[----:B------:R-:W1:Y:S02]  /*04d0*/  @!P1 F2F.F32.F64 R20, R26 ;  /* 0x0000001a00149310 */ /* 0x000e640000301000 */
[----:B-1----:R-:W-:-:S04]  /*04e0*/  FFMA.SAT R7, R20, R25, 0.5 ;  /* 0x3f00000014077423 */ /* 0x002fc80000002019 */
[----:B------:R-:W-:-:S04]  /*04f0*/  FFMA.RM R7, R7, R24, 12582913 ;  /* 0x4b40000107077423 */ /* 0x000fc80000004018 */
[----:B------:R-:W-:-:S04]  /*0500*/  FADD R21, R7, -12583039 ;  /* 0xcb40007f07157421 */ /* 0x000fc80000000000 */
[----:B------:R-:W-:-:S04]  /*0510*/  FFMA R21, R20, 1.4426950216293334961, -R21 ;  /* 0x3fb8aa3b14157823 */ /* 0x000fc80000000815 */
[----:B------:R-:W-:-:S06]  /*0520*/  FFMA R22, R20, 1.925963033500011079e-08, R21 ;  /* 0x32a5706014167823 */ /* 0x000fcc0000000015 */
[----:B------:R-:W1:Y:S01]  /*0530*/  MUFU.EX2 R22, R22 ;  /* 0x0000001600167308 */ /* 0x000e620000000800 */
[----:B--2---:R-:W-:Y:S02]  /*0540*/  IADD3 R21, PT, PT, R4, R5, RZ ;  /* 0x0000000504157210 */ /* 0x004fe40007ffe0ff */
[----:B------:R-:W-:-:S03]  /*0550*/  SHF.L.U32 R7, R7, 0x17, RZ ;  /* 0x0000001707077819 */ /* 0x000fc600000006ff */
[----:B0-----:R-:W-:Y:S01]  /*0560*/  IMAD.WIDE R20, R21, 0x4, R14 ;  /* 0x0000000415147825 */ /* 0x001fe200078e020e */
[----:B------:R-:W-:-:S03]  /*0570*/  ISETP.NE.AND P1, PT, R6, 0x1, PT ;  /* 0x000000010600780c */ /* 0x000fc60003f25270 */
[----:B-1----:R-:W-:-:S05]  /*0580*/  FMUL R23, R7, R22 ;  /* 0x0000001607177220 */ /* 0x002fca0000400000 */
[----:B------:R0:W-:Y:S01]  /*0590*/  STG.E desc[UR6][R20.64], R23 ;  /* 0x0000001714007986 */ /* 0x0001e2000c101906 */
[----:B------:R-:W-:Y:S01]  /*05a0*/  IADD3 R4, PT, PT, R2, 0x1, RZ ;  /* 0x0000000102047810 */ /* 0x000fe20007ffe0ff */
[----:B------:R-:W-:-:S03]  /*05b0*/  FADD R7, RZ, R23 ;  /* 0x00000017ff077221 */ /* 0x000fc60000000000 */
[----:B------:R-:W-:Y:S05]  /*05c0*/  @!P1 BRA `(.L_x_128) ;  /* 0x0000000000c89947 */ /* 0x000fea0003800000 */
[----:B------:R-:W0:Y:S04]  /*05d0*/  LDG.E.CONSTANT R4, desc[UR6][R8.64+0x4] ;  /* 0x0000040608047981 */ /* 0x000e28000c1e9900 */
[----:B------:R-:W2:Y:S01]  /*05e0*/  LDG.E R27, desc[UR6][R12.64] ;  /* 0x000000060c1b7981 */ /* 0x000ea2000c1e1900 */
[----:B0-----:R-:W-:-:S03]  /*05f0*/  IADD3 R21, PT, PT, R4, R5, RZ ;  /* 0x0000000504157210 */ /* 0x001fc60007ffe0ff */
[----:B------:R-:W3:Y:S02]  /*0600*/  LDG.E.CONSTANT R4, desc[UR6][R10.64+0x4] ;  /* 0x000004060a047981 */ /* 0x000ee4000c1e9900 */
[----:B------:R-:W-:-:S06]  /*0610*/  IMAD.WIDE R20, R21, 0x4, R16 ;  /* 0x0000000415147825 */ /* 0x000fcc00078e0210 */
[----:B------:R-:W2:Y:S02]  /*0620*/  LDG.E R20, desc[UR6][R20.64] ;  /* 0x0000000614147981 */ /* 0x000ea4000c1e1900 */
[----:B--2---:R-:W-:-:S04]  /*0630*/  FADD R26, R20, R27 ;  /* 0x0000001b141a7221 */ /* 0x004fc80000000000 */
[----:B------:R-:W0:Y:S01]  /*0640*/  F2F.F64.F32 R22, R26 ;  /* 0x0000001a00167310 */ /* 0x000e220000201800 */
[----:B------:R-:W-:Y:S01]  /*0650*/  FSETP.GT.AND P1, PT, R20, -R27, PT ;  /* 0x8000001b1400720b */ /* 0x000fe20003f24000 */
[----:B0-----:R-:W-:-:S12]  /*0660*/  DMUL R22, R22, R18 ;  /* 0x0000001216167228 */ /* 0x001fd80000000000 */
[----:B------:R-:W0:Y:S02]  /*0670*/  @!P1 F2F.F32.F64 R26, R22 ;  /* 0x00000016001a9310 */ /* 0x000e240000301000 */
[----:B0-----:R-:W-:-:S04]  /*0680*/  FFMA.SAT R27, R26, R25, 0.5 ;  /* 0x3f0000001a1b7423 */ /* 0x001fc80000002019 */
[----:B------:R-:W-:-:S04]  /*0690*/  FFMA.RM R27, R27, R24, 12582913 ;  /* 0x4b4000011b1b7423 */ /* 0x000fc80000004018 */
[----:B------:R-:W-:-:S04]  /*06a0*/  FADD R29, R27, -12583039 ;  /* 0xcb40007f1b1d7421 */ /* 0x000fc80000000000 */
[----:B------:R-:W-:-:S04]  /*06b0*/  FFMA R29, R26, 1.4426950216293334961, -R29 ;  /* 0x3fb8aa3b1a1d7823 */ /* 0x000fc8000000081d */
[----:B------:R-:W-:-:S04]  /*06c0*/  FFMA R29, R26, 1.925963033500011079e-08, R29 ;  /* 0x32a570601a1d7823 */ /* 0x000fc8000000001d */
[----:B------:R-:W0:Y:S01]  /*06d0*/  MUFU.EX2 R28, R29 ;  /* 0x0000001d001c7308 */ /* 0x000e220000000800 */
[----:B---3--:R-:W-:Y:S02]  /*06e0*/  IADD3 R21, PT, PT, R4, R5, RZ ;  /* 0x0000000504157210 */ /* 0x008fe40007ffe0ff */
[----:B------:R-:W-:-:S03]  /*06f0*/  SHF.L.U32 R27, R27, 0x17, RZ ;  /* 0x000000171b1b7819 */ /* 0x000fc600000006ff */
[----:B------:R-:W-:Y:S01]  /*0700*/  IMAD.WIDE R20, R21, 0x4, R14 ;  /* 0x0000000415147825 */ /* 0x000fe200078e020e */
[----:B------:R-:W-:-:S03]  /*0710*/  ISETP.NE.AND P1, PT, R6, 0x2, PT ;  /* 0x000000020600780c */ /* 0x000fc60003f25270 */
[----:B0-----:R-:W-:-:S05]  /*0720*/  FMUL R27, R27, R28 ;  /* 0x0000001c1b1b7220 */ /* 0x001fca0000400000 */
[----:B------:R1:W-:Y:S01]  /*0730*/  STG.E desc[UR6][R20.64], R27 ;  /* 0x0000001b14007986 */ /* 0x0003e2000c101906 */
[----:B------:R-:W-:Y:S01]  /*0740*/  FADD R7, R7, R27 ;  /* 0x0000001b07077221 */ /* 0x000fe20000000000 */
[----:B------:R-:W-:-:S03]  /*0750*/  IADD3 R4, PT, PT, R2, 0x2, RZ ;  /* 0x0000000202047810 */ /* 0x000fc60007ffe0ff */
[----:B------:R-:W-:Y:S05]  /*0760*/  @!P1 BRA `(.L_x_128) ;  /* 0x0000000000609947 */ /* 0x000fea0003800000 */
[----:B------:R-:W1:Y:S04]  /*0770*/  LDG.E.CONSTANT R4, desc[UR6][R8.64+0x8] ;  /* 0x0000080608047981 */ /* 0x000e68000c1e9900 */
[----:B------:R-:W2:Y:S01]  /*0780*/  LDG.E R23, desc[UR6][R12.64] ;  /* 0x000000060c177981 */ /* 0x000ea2000c1e1900 */
[----:B-1----:R-:W-:-:S03]  /*0790*/  IADD3 R21, PT, PT, R4, R5, RZ ;  /* 0x0000000504157210 */ /* 0x002fc60007ffe0ff */
        /* <DEDUP_REMOVED lines=12> */
[----:B------:R-:W-:-:S06]  /*0860*/  FFMA R18, R6, 1.925963033500011079e-08, R19 ;  /* 0x32a5706006127823 */ /* 0x000fcc0000000013 */
[----:B------:R-:W0:Y:S01]  /*0870*/  MUFU.EX2 R18, R18 ;  /* 0x0000001200127308 */ /* 0x000e220000000800 */
[----:B---3--:R-:W-:Y:S02]  /*0880*/  IADD3 R19, PT, PT, R4, R5, RZ ;  /* 0x0000000504137210 */ /* 0x008fe40007ffe0ff */
[----:B------:R-:W-:-:S03]  /*0890*/  SHF.L.U32 R25, R25, 0x17, RZ ;  /* 0x0000001719197819 */ /* 0x000fc600000006ff */
[----:B------:R-:W-:-:S04]  /*08a0*/  IMAD.WIDE R14, R19, 0x4, R14 ;  /* 0x00000004130e7825 */ /* 0x000fc800078e020e */
[----:B0-----:R-:W-:-:S05]  /*08b0*/  FMUL R25, R25, R18 ;  /* 0x0000001219197220 */ /* 0x001fca0000400000 */
[----:B------:R2:W-:Y:S01]  /*08c0*/  STG.E desc[UR6][R14.64], R25 ;  /* 0x000000190e007986 */ /* 0x0005e2000c101906 */
[----:B------:R-:W-:Y:S01]  /*08d0*/  IADD3 R4, PT, PT, R2, 0x3, RZ ;  /* 0x0000000302047810 */ /* 0x000fe20007ffe0ff */
[----:B------:R-:W-:-:S07]  /*08e0*/  FADD R7, R7, R25 ;  /* 0x0000001907077221 */ /* 0x000fce0000000000 */
.L_x_128:
[----:B------:R-:W-:Y:S05]  /*08f0*/  BSYNC.RECONVERGENT B1 ;  /* 0x0000000000017941 */ /* 0x000fea0003800200 */
.L_x_127:
[----:B------:R-:W-:Y:S05]  /*0900*/  @P0 BRA `(.L_x_126) ;  /* 0x0000000400ac0947 */ /* 0x000fea0003800000 */
[----:B------:R-:W-:-:S07]  /*0910*/  IADD3 R24, PT, PT, -R3, R4, RZ ;  /* 0x0000000403187210 */ /* 0x000fce0007ffe1ff */
.L_x_129:
[----:B01----:R-:W0:Y:S08]  /*0920*/  LDC.64 R20, c[0x0][0x3b0] ;  /* 0x0000ec00ff147b82 */ /* 0x003e300000000a00 */
[----:B------:R-:W1:Y:S08]  /*0930*/  LDC.64 R16, c[0x0][0x380] ;  /* 0x0000e000ff107b82 */ /* 0x000e700000000a00 */
[----:B--2---:R-:W2:Y:S01]  /*0940*/  LDC.64 R14, c[0x0][0x3a8] ;  /* 0x0000ea00ff0e7b82 */ /* 0x004ea20000000a00 */
[----:B0-----:R-:W-:-:S05]  /*0950*/  IMAD.WIDE R20, R4, 0x4, R20 ;  /* 0x0000000404147825 */ /* 0x001fca00078e0214 */
[----:B---3--:R-:W3:Y:S04]  /*0960*/  LDG.E.CONSTANT R6, desc[UR6][R20.64] ;  /* 0x0000000614067981 */ /* 0x008ee8000c1e9900 */
[----:B------:R-:W4:Y:S01]  /*0970*/  LDG.E.CONSTANT R28, desc[UR6][R20.64+0x4] ;  /* 0x00000406141c7981 */ /* 0x000f22000c1e9900 */
[----:B--2---:R-:W-:-:S05]  /*0980*/  IMAD.WIDE R14, R4, 0x4, R14 ;  /* 0x00000004040e7825 */ /* 0x004fca00078e020e */
[----:B------:R-:W2:Y:S01]  /*0990*/  LDG.E.CONSTANT R22, desc[UR6][R14.64] ;  /* 0x000000060e167981 */ /* 0x000ea2000c1e9900 */
[----:B---3--:R-:W-:-:S03]  /*09a0*/  IADD3 R27, PT, PT, R6, R5, RZ ;  /* 0x00000005061b7210 */ /* 0x008fc60007ffe0ff */
[----:B------:R-:W3:Y:S02]  /*09b0*/  LDG.E R6, desc[UR6][R12.64] ;  /* 0x000000060c067981 */ /* 0x000ee4000c1e1900 */
[----:B-1----:R-:W-:-:S06]  /*09c0*/  IMAD.WIDE R26, R27, 0x4, R16 ;  /* 0x000000041b1a7825 */ /* 0x002fcc00078e0210 */
[----:B------:R0:W3:Y:S01]  /*09d0*/  LDG.E R27, desc[UR6][R26.64] ;  /* 0x000000061a1b7981 */ /* 0x0000e2000c1e1900 */
[----:B------:R-:W-:Y:S01]  /*09e0*/  UMOV UR8, 0x9999999a ;  /* 0x9999999a00087882 */ /* 0x000fe20000000000 */
[----:B------:R-:W-:Y:S01]  /*09f0*/  UMOV UR9, 0x3fc99999 ;  /* 0x3fc9999900097882 */ /* 0x000fe20000000000 */
[----:B------:R-:W-:Y:S01]  /*0a00*/  MOV R25, 0x3bbb989d ;  /* 0x3bbb989d00197802 */ /* 0x000fe20000000f00 */
[----:B0-----:R-:W-:Y:S01]  /*0a10*/  HFMA2 R26, -RZ, RZ, 3.7421875, 0 ;  /* 0x437c0000ff1a7431 */ /* 0x001fe200000001ff */
[----:B----4-:R-:W-:-:S05]  /*0a20*/  IADD3 R29, PT, PT, R28, R5, RZ ;  /* 0x000000051c1d7210 */ /* 0x010fca0007ffe0ff */
[----:B------:R-:W-:-:S04]  /*0a30*/  IMAD.WIDE R28, R29, 0x4, R16 ;  /* 0x000000041d1c7825 */ /* 0x000fc800078e0210 */
[----:B---3--:R-:W-:-:S04]  /*0a40*/  FADD R23, R27, R6 ;  /* 0x000000061b177221 */ /* 0x008fc80000000000 */
[----:B------:R-:W0:Y:S01]  /*0a50*/  F2F.F64.F32 R18, R23 ;  /* 0x0000001700127310 */ /* 0x000e220000201800 */
[----:B------:R-:W-:Y:S01]  /*0a60*/  FSETP.GT.AND P1, PT, R27, -R6, PT ;  /* 0x800000061b00720b */ /* 0x000fe20003f24000 */
[----:B0-----:R-:W-:-:S12]  /*0a70*/  DMUL R18, R18, UR8 ;  /* 0x0000000812127c28 */ /* 0x001fd80008000000 */
[----:B------:R0:W1:Y:S02]  /*0a80*/  @!P1 F2F.F32.F64 R23, R18 ;  /* 0x0000001200179310 */ /* 0x0000640000301000 */
[----:B0-----:R-:W0:Y:S01]  /*0a90*/  LDC.64 R18, c[0x0][0x390] ;  /* 0x0000e400ff127b82 */ /* 0x001e220000000a00 */
[----:B-1----:R-:W-:-:S04]  /*0aa0*/  FFMA.SAT R27, R23, R25, 0.5 ;  /* 0x3f000000171b7423 */ /* 0x002fc80000002019 */
[----:B------:R-:W-:-:S04]  /*0ab0*/  FFMA.RM R27, R27, R26, 12582913 ;  /* 0x4b4000011b1b7423 */ /* 0x000fc8000000401a */
[----:B------:R-:W-:-:S04]  /*0ac0*/  FADD R6, R27, -12583039 ;  /* 0xcb40007f1b067421 */ /* 0x000fc80000000000 */
[----:B------:R-:W-:-:S04]  /*0ad0*/  FFMA R6, R23, 1.4426950216293334961, -R6 ;  /* 0x3fb8aa3b17067823 */ /* 0x000fc80000000806 */
[----:B------:R-:W-:-:S06]  /*0ae0*/  FFMA R6, R23, 1.925963033500011079e-08, R6 ;  /* 0x32a5706017067823 */ /* 0x000fcc0000000006 */
[----:B------:R-:W1:Y:S01]  /*0af0*/  MUFU.EX2 R6, R6 ;  /* 0x0000000600067308 */ /* 0x000e620000000800 */
[----:B------:R-:W-:Y:S02]  /*0b00*/  SHF.L.U32 R27, R27, 0x17, RZ ;  /* 0x000000171b1b7819 */ /* 0x000fe400000006ff */
[----:B--2---:R-:W-:-:S05]  /*0b10*/  IADD3 R23, PT, PT, R22, R5, RZ ;  /* 0x0000000516177210 */ /* 0x004fca0007ffe0ff */
[----:B0-----:R-:W-:-:S04]  /*0b20*/  IMAD.WIDE R22, R23, 0x4, R18 ;  /* 0x0000000417167825 */ /* 0x001fc800078e0212 */
[----:B-1----:R-:W-:-:S05]  /*0b30*/  FMUL R6, R27, R6 ;  /* 0x000000061b067220 */ /* 0x002fca0000400000 */
[----:B------:R0:W-:Y:S04]  /*0b40*/  STG.E desc[UR6][R22.64], R6 ;  /* 0x0000000616007986 */ /* 0x0001e8000c101906 */
[----:B------:R-:W2:Y:S04]  /*0b50*/  LDG.E R29, desc[UR6][R28.64] ;  /* 0x000000061c1d7981 */ /* 0x000ea8000c1e1900 */
[----:B0-----:R-:W2:Y:S01]  /*0b60*/  LDG.E R22, desc[UR6][R12.64] ;  /* 0x000000060c167981 */ /* 0x001ea2000c1e1900 */
[----:B------:R-:W-:-:S03]  /*0b70*/  FADD R7, R6, R7 ;  /* 0x0000000706077221 */ /* 0x000fc60000000000 */
[----:B------:R-:W3:Y:S04]  /*0b80*/  LDG.E.CONSTANT R6, desc[UR6][R14.64+0x4] ;  /* 0x000004060e067981 */ /* 0x000ee8000c1e9900 */
[----:B------:R-:W4:Y:S01]  /*0b90*/  LDG.E.CONSTANT R28, desc[UR6][R20.64+0x8] ;  /* 0x00000806141c7981 */ /* 0x000f22000c1e9900 */
[C---:B--2---:R-:W-:Y:S01]  /*0ba0*/  FADD R27, R29.reuse, R22 ;  /* 0x000000161d1b7221 */ /* 0x044fe20000000000 */
[----:B------:R-:W-:-:S03]  /*0bb0*/  FSETP.GT.AND P1, PT, R29, -R22, PT ;  /* 0x800000161d00720b */ /* 0x000fc60003f24000 */
[----:B------:R-:W0:Y:S02]  /*0bc0*/  F2F.F64.F32 R22, R27 ;  /* 0x0000001b00167310 */ /* 0x000e240000201800 */
[----:B0-----:R-:W-:-:S08]  /*0bd0*/  DMUL R22, R22, UR8 ;  /* 0x0000000816167c28 */ /* 0x001fd00008000000 */
[----:B------:R-:W0:Y:S02]  /*0be0*/  @!P1 F2F.F32.F64 R27, R22 ;  /* 0x00000016001b9310 */ /* 0x000e240000301000 */
[----:B0-----:R-:W-:-:S04]  /*0bf0*/  FFMA.SAT R29, R27, R25, 0.5 ;  /* 0x3f0000001b1d7423 */ /* 0x001fc80000002019 */
[----:B------:R-:W-:-:S04]  /*0c00*/  FFMA.RM R29, R29, R26, 12582913 ;  /* 0x4b4000011d1d7423 */ /* 0x000fc8000000401a */
[----:B------:R-:W-:-:S04]  /*0c10*/  FADD R22, R29, -12583039 ;  /* 0xcb40007f1d167421 */ /* 0x000fc80000000000 */
[----:B------:R-:W-:-:S04]  /*0c20*/  FFMA R22, R27, 1.4426950216293334961, -R22 ;  /* 0x3fb8aa3b1b167823 */ /* 0x000fc80000000816 */
[----:B------:R-:W-:-:S04]  /*0c30*/  FFMA R27, R27, 1.925963033500011079e-08, R22 ;  /* 0x32a570601b1b7823 */ /* 0x000fc80000000016 */
[----:B------:R3:W0:Y:S01]  /*0c40*/  MUFU.EX2 R22, R27 ;  /* 0x0000001b00167308 */ /* 0x0006220000000800 */
[----:B------:R-:W-:Y:S02]  /*0c50*/  SHF.L.U32 R29, R29, 0x17, RZ ;  /* 0x000000171d1d7819 */ /* 0x000fe400000006ff */
[-C--:B----4-:R-:W-:Y:S02]  /*0c60*/  IADD3 R28, PT, PT, R28, R5.reuse, RZ ;  /* 0x000000051c1c7210 */ /* 0x090fe40007ffe0ff */
[----:B---3--:R-:W-:Y:S02]  /*0c70*/  IADD3 R27, PT, PT, R6, R5, RZ ;  /* 0x00000005061b7210 */ /* 0x008fe40007ffe0ff */
[----:B------:R1:W2:Y:S01]  /*0c80*/  LDG.E.CONSTANT R6, desc[UR6][R20.64+0xc] ;  /* 0x00000c0614067981 */ /* 0x0002a2000c1e9900 */
[----:B0-----:R-:W-:Y:S02]  /*0c90*/  FMUL R29, R29, R22 ;  /* 0x000000161d1d7220 */ /* 0x001fe40000400000 */
[----:B------:R-:W-:-:S05]  /*0ca0*/  IMAD.WIDE R22, R27, 0x4, R18 ;  /* 0x000000041b167825 */ /* 0x000fca00078e0212 */
[----:B------:R0:W-:Y:S02]  /*0cb0*/  STG.E desc[UR6][R22.64], R29 ;  /* 0x0000001d16007986 */ /* 0x0001e4000c101906 */
[----:B0-----:R-:W-:Y:S02]  /*0cc0*/  IMAD.WIDE R22, R28, 0x4, R16 ;  /* 0x000000041c167825 */ /* 0x001fe400078e0210 */
[----:B------:R-:W3:Y:S04]  /*0cd0*/  LDG.E.CONSTANT R28, desc[UR6][R14.64+0x8] ;  /* 0x000008060e1c7981 */ /* 0x000ee8000c1e9900 */
[----:B------:R-:W4:Y:S04]  /*0ce0*/  LDG.E R27, desc[UR6][R22.64] ;  /* 0x00000006161b7981 */ /* 0x000f28000c1e1900 */
[----:B------:R-:W5:Y:S04]  /*0cf0*/  LDG.E.CONSTANT R14, desc[UR6][R14.64+0xc] ;  /* 0x00000c060e0e7981 */ /* 0x000f68000c1e9900 */
[----:B------:R-:W4:Y:S02]  /*0d00*/  LDG.E R22, desc[UR6][R12.64] ;  /* 0x000000060c167981 */ /* 0x000f24000c1e1900 */
[C---:B----4-:R-:W-:Y:S01]  /*0d10*/  FSETP.GT.AND P1, PT, R27.reuse, -R22, PT ;  /* 0x800000161b00720b */ /* 0x050fe20003f24000 */
[----:B------:R-:W-:-:S04]  /*0d20*/  FADD R27, R27, R22 ;  /* 0x000000161b1b7221 */ /* 0x000fc80000000000 */
[----:B-1----:R-:W0:Y:S02]  /*0d30*/  F2F.F64.F32 R20, R27 ;  /* 0x0000001b00147310 */ /* 0x002e240000201800 */
[----:B0-----:R-:W-:-:S06]  /*0d40*/  DMUL R20, R20, UR8 ;  /* 0x0000000814147c28 */ /* 0x001fcc0008000000 */
[----:B------:R-:W0:Y:S02]  /*0d50*/  @!P1 F2F.F32.F64 R27, R20 ;  /* 0x00000014001b9310 */ /* 0x000e240000301000 */
[----:B0-----:R-:W-:-:S04]  /*0d60*/  FFMA.SAT R23, R27, R25, 0.5 ;  /* 0x3f0000001b177423 */ /* 0x001fc80000002019 */
[----:B------:R-:W-:-:S04]  /*0d70*/  FFMA.RM R22, R23, R26, 12582913 ;  /* 0x4b40000117167423 */ /* 0x000fc8000000401a */
[----:B------:R-:W-:-:S04]  /*0d80*/  FADD R23, R22, -12583039 ;  /* 0xcb40007f16177421 */ /* 0x000fc80000000000 */
[----:B------:R-:W-:-:S04]  /*0d90*/  FFMA R23, R27, 1.4426950216293334961, -R23 ;  /* 0x3fb8aa3b1b177823 */ /* 0x000fc80000000817 */
[----:B------:R-:W-:-:S06]  /*0da0*/  FFMA R23, R27, 1.925963033500011079e-08, R23 ;  /* 0x32a570601b177823 */ /* 0x000fcc0000000017 */
[----:B------:R-:W0:Y:S01]  /*0db0*/  MUFU.EX2 R23, R23 ;  /* 0x0000001700177308 */ /* 0x000e220000000800 */
[-C--:B--2---:R-:W-:Y:S02]  /*0dc0*/  IADD3 R6, PT, PT, R6, R5.reuse, RZ ;  /* 0x0000000506067210 */ /* 0x084fe40007ffe0ff */
[----:B------:R-:W-:Y:S02]  /*0dd0*/  SHF.L.U32 R22, R22, 0x17, RZ ;  /* 0x0000001716167819 */ /* 0x000fe400000006ff */
[----:B---3--:R-:W-:Y:S01]  /*0de0*/  IADD3 R28, PT, PT, R28, R5, RZ ;  /* 0x000000051c1c7210 */ /* 0x008fe20007ffe0ff */
[----:B------:R-:W-:-:S04]  /*0df0*/  IMAD.WIDE R16, R6, 0x4, R16 ;  /* 0x0000000406107825 */ /* 0x000fc800078e0210 */
[----:B------:R-:W-:-:S04]  /*0e00*/  IMAD.WIDE R20, R28, 0x4, R18 ;  /* 0x000000041c147825 */ /* 0x000fc800078e0212 */
[----:B0-----:R-:W-:-:S05]  /*0e10*/  FMUL R27, R22, R23 ;  /* 0x00000017161b7220 */ /* 0x001fca0000400000 */
[----:B------:R0:W-:Y:S04]  /*0e20*/  STG.E desc[UR6][R20.64], R27 ;  /* 0x0000001b14007986 */ /* 0x0001e8000c101906 */
[----:B------:R-:W2:Y:S04]  /*0e30*/  LDG.E R16, desc[UR6][R16.64] ;  /* 0x0000000610107981 */ /* 0x000ea8000c1e1900 */
[----:B------:R-:W2:Y:S01]  /*0e40*/  LDG.E R28, desc[UR6][R12.64] ;  /* 0x000000060c1c7981 */ /* 0x000ea2000c1e1900 */
[----:B-----5:R-:W-:-:S05]  /*0e50*/  IADD3 R15, PT, PT, R14, R5, RZ ;  /* 0x000000050e0f7210 */ /* 0x020fca0007ffe0ff */
[----:B------:R-:W-:Y:S01]  /*0e60*/  IMAD.WIDE R18, R15, 0x4, R18 ;  /* 0x000000040f127825 */ /* 0x000fe200078e0212 */
[----:B------:R-:W-:Y:S02]  /*0e70*/  IADD3 R24, PT, PT, R24, 0x4, RZ ;  /* 0x0000000418187810 */ /* 0x000fe40007ffe0ff */
[----:B------:R-:W-:Y:S01]  /*0e80*/  IADD3 R4, PT, PT, R4, 0x4, RZ ;  /* 0x0000000404047810 */ /* 0x000fe20007ffe0ff */
[----:B--2---:R-:W-:-:S04]  /*0e90*/  FADD R6, R16, R28 ;  /* 0x0000001c10067221 */ /* 0x004fc80000000000 */
[----:B------:R-:W1:Y:S01]  /*0ea0*/  F2F.F64.F32 R22, R6 ;  /* 0x0000000600167310 */ /* 0x000e620000201800 */
[----:B------:R-:W-:Y:S01]  /*0eb0*/  FSETP.GT.AND P1, PT, R16, -R28, PT ;  /* 0x8000001c1000720b */ /* 0x000fe20003f24000 */
[----:B-1----:R-:W-:-:S12]  /*0ec0*/  DMUL R22, R22, UR8 ;  /* 0x0000000816167c28 */ /* 0x002fd80008000000 */
[----:B------:R-:W1:Y:S02]  /*0ed0*/  @!P1 F2F.F32.F64 R6, R22 ;  /* 0x0000001600069310 */ /* 0x000e640000301000 */
[----:B-1----:R-:W-:-:S04]  /*0ee0*/  FFMA.SAT R25, R6, R25, 0.5 ;  /* 0x3f00000006197423 */ /* 0x002fc80000002019 */
[----:B------:R-:W-:-:S04]  /*0ef0*/  FFMA.RM R25, R25, R26, 12582913 ;  /* 0x4b40000119197423 */ /* 0x000fc8000000401a */
[----:B0-----:R-:W-:-:S04]  /*0f00*/  FADD R21, R25, -12583039 ;  /* 0xcb40007f19157421 */ /* 0x001fc80000000000 */
[----:B------:R-:W-:-:S04]  /*0f10*/  FFMA R21, R6, 1.4426950216293334961, -R21 ;  /* 0x3fb8aa3b06157823 */ /* 0x000fc80000000815 */
[----:B------:R-:W-:-:S04]  /*0f20*/  FFMA R21, R6, 1.925963033500011079e-08, R21 ;  /* 0x32a5706006157823 */ /* 0x000fc80000000015 */
[----:B------:R-:W0:Y:S01]  /*0f30*/  MUFU.EX2 R16, R21 ;  /* 0x0000001500107308 */ /* 0x000e220000000800 */
[----:B------:R-:W-:Y:S02]  /*0f40*/  SHF.L.U32 R25, R25, 0x17, RZ ;  /* 0x0000001719197819 */ /* 0x000fe400000006ff */
[----:B------:R-:W-:-:S03]  /*0f50*/  ISETP.NE.AND P1, PT, R24, RZ, PT ;  /* 0x000000ff1800720c */ /* 0x000fc60003f25270 */
[----:B0-----:R-:W-:-:S05]  /*0f60*/  FMUL R25, R25, R16 ;  /* 0x0000001019197220 */ /* 0x001fca0000400000 */
[----:B------:R3:W-:Y:S01]  /*0f70*/  STG.E desc[UR6][R18.64], R25 ;  /* 0x0000001912007986 */ /* 0x0007e2000c101906 */
[----:B------:R-:W-:-:S04]  /*0f80*/  FADD R6, R7, R29 ;  /* 0x0000001d07067221 */ /* 0x000fc80000000000 */
[----:B------:R-:W-:-:S04]  /*0f90*/  FADD R6, R6, R27 ;  /* 0x0000001b06067221 */ /* 0x000fc80000000000 */
[----:B------:R-:W-:Y:S01]  /*0fa0*/  FADD R7, R6, R25 ;  /* 0x0000001906077221 */ /* 0x000fe20000000000 */
[----:B------:R-:W-:Y:S06]  /*0fb0*/  @P1 BRA `(.L_x_129) ;  /* 0xfffffff800581947 */ /* 0x000fec000383ffff */
.L_x_126:
[----:B------:R-:W-:Y:S05]  /*0fc0*/  BSYNC.RECONVERGENT B0 ;  /* 0x0000000000007941 */ /* 0x000fea0003800200 */
.L_x_125:
[----:B------:R-:W4:Y:S01]  /*0fd0*/  LDC.64 R12, c[0x0][0x398] ;  /* 0x0000e600ff0c7b82 */ /* 0x000f220000000a00 */
[----:B--2---:R-:W-:Y:S02]  /*0fe0*/  IADD3 R15, PT, PT, R0, R5, RZ ;  /* 0x00000005000f7210 */ /* 0x004fe40007ffe0ff */
[----:B------:R-:W-:-:S04]  /*0ff0*/  IADD3 R5, PT, PT, R5, UR5, RZ ;  /* 0x0000000505057c10 */ /* 0x000fc8000fffe0ff */
[----:B------:R-:W-:Y:S01]  /*1000*/  ISETP.GE.AND P1, PT, R5, UR4, PT ;  /* 0x0000000405007c0c */ /* 0x000fe2000bf26270 */
[----:B----4-:R-:W-:-:S05]  /*1010*/  IMAD.WIDE R12, R15, 0x4, R12 ;  /* 0x000000040f0c7825 */ /* 0x010fca00078e020c */
[----:B------:R2:W-:Y:S07]  /*1020*/  STG.E desc[UR6][R12.64], R7 ;  /* 0x000000070c007986 */ /* 0x0005ee000c101906 */
[----:B------:R-:W-:Y:S05]  /*1030*/  @!P1 BRA `(.L_x_130) ;  /* 0xfffffff000ac9947 */ /* 0x000fea000383ffff */
[----:B------:R-:W-:Y:S05]  /*1040*/  EXIT ;  /* 0x000000000000794d */ /* 0x000fea0003800000 */
.L_x_131:
        /* <DEDUP_REMOVED lines=11> */
.L_x_137:


//--------------------- .nv.shared.reserved.0     --------------------------
	.section	.nv.shared.reserved.0,"aw",@nobits
	.weak		__nv_reservedSMEM_offset_0_alias
	.size		__nv_reservedSMEM_offset_0_alias, 0, 64
	.other		__nv_reservedSMEM_offset_0_alias,@"STO_CUDA_RESERVED_SHARED STV_DEFAULT"
__nv_reservedSMEM_offset_0_alias:
	.zero		0
	.zero		64


//--------------------- .nv.constant0.K6          --------------------------
	.section	.nv.constant0.K6,"a",@progbits
	.sectionflags	@""
	.align	4
.nv.constant0.K6:
	.zero		1020


//--------------------- .nv.constant0.K5          --------------------------
	.section	.nv.constant0.K5,"a",@progbits
	.sectionflags	@""
	.align	4
.nv.constant0.K5:
	.zero		972


//--------------------- .nv.constant0.K4          --------------------------
	.section	.nv.constant0.K4,"a",@progbits
	.sectionflags	@""
	.align	4
.nv.constant0.K4:
	.zero		972


//--------------------- SYMBOLS --------------------------

	.type		.nv.reservedSmem.offset0,@object
	.size		.nv.reservedSmem.offset0,0x4
